//
// Generated by NVIDIA NVVM Compiler
//
// Compiler Build ID: CL-36424714
// Cuda compilation tools, release 13.0, V13.0.88
// Based on NVVM 20.0.0
//

.version 9.0
.target sm_100
.address_size 64

	// .globl	_Z20process_image_kernelPhS_
.shared .align 4 .b8 _ZZ24process_image_kernel_auxPhS_E3cdf[1024];
.shared .align 1 .b8 _ZZ24process_image_kernel_auxPhS_E1m[256];
.shared .align 4 .u32 _ZZ24process_image_kernel_auxPhS_E16cdf_positive_min;

.visible .entry _Z20process_image_kernelPhS_(
	.param .u64 .ptr .align 1 _Z20process_image_kernelPhS__param_0,
	.param .u64 .ptr .align 1 _Z20process_image_kernelPhS__param_1
)
{
	.reg .pred 	%p<32>;
	.reg .b16 	%rs<35>;
	.reg .b32 	%r<237>;
	.reg .b32 	%f<5>;
	.reg .b64 	%rd<103>;

	ld.param.u64 	%rd18, [_Z20process_image_kernelPhS__param_0];
	ld.param.u64 	%rd19, [_Z20process_image_kernelPhS__param_1];
	cvta.to.global.u64 	%rd1, %rd19;
	cvta.to.global.u64 	%rd2, %rd18;
	mov.u32 	%r1, %tid.x;
	mov.u32 	%r2, %ntid.x;
	div.u32 	%r3, 65536, %r2;
	setp.gt.u32 	%p1, %r1, 255;
	shl.b32 	%r67, %r1, 2;
	mov.u32 	%r68, _ZZ24process_image_kernel_auxPhS_E3cdf;
	add.s32 	%r4, %r68, %r67;
	@%p1 bra 	$L__BB0_2;
	mov.b32 	%r69, 0;
	st.shared.u32 	[%r4], %r69;
$L__BB0_2:
	bar.sync 	0;
	and.b32  	%r5, %r3, 15;
	and.b32  	%r71, %r3, 131056;
	neg.s32 	%r222, %r71;
	add.s32 	%r7, %r1, %r2;
	cvt.u64.u32 	%rd3, %r2;
	mul.wide.u32 	%rd4, %r2, 16;
	shl.b32 	%r72, %r2, 1;
	add.s32 	%r8, %r1, %r72;
	mad.lo.s32 	%r9, %r2, 3, %r1;
	shl.b32 	%r73, %r2, 2;
	add.s32 	%r10, %r1, %r73;
	mad.lo.s32 	%r11, %r2, 5, %r1;
	mad.lo.s32 	%r12, %r2, 6, %r1;
	mad.lo.s32 	%r13, %r2, 7, %r1;
	shl.b32 	%r74, %r2, 3;
	add.s32 	%r14, %r1, %r74;
	mad.lo.s32 	%r15, %r2, 9, %r1;
	mad.lo.s32 	%r16, %r2, 10, %r1;
	mad.lo.s32 	%r17, %r2, 11, %r1;
	mad.lo.s32 	%r18, %r2, 12, %r1;
	mad.lo.s32 	%r19, %r2, 13, %r1;
	mov.b32 	%r223, 0;
	cvt.u64.u32 	%rd22, %r19;
	cvt.u64.u32 	%rd23, %r18;
	cvt.u64.u32 	%rd24, %r17;
	cvt.u64.u32 	%rd25, %r16;
	mov.u64 	%rd98, %rd2;
$L__BB0_3:
	.pragma "nounroll";
	mad.lo.s32 	%r75, %r2, 15, %r1;
	cvt.u64.u32 	%rd20, %r75;
	mad.lo.s32 	%r76, %r2, 14, %r1;
	cvt.u64.u32 	%rd21, %r76;
	cvt.u64.u32 	%rd26, %r15;
	cvt.u64.u32 	%rd27, %r14;
	cvt.u64.u32 	%rd28, %r13;
	cvt.u64.u32 	%rd29, %r12;
	cvt.u64.u32 	%rd30, %r11;
	cvt.u64.u32 	%rd31, %r10;
	cvt.u64.u32 	%rd32, %r9;
	cvt.u64.u32 	%rd33, %r8;
	cvt.u64.u32 	%rd34, %r7;
	cvt.u64.u32 	%rd35, %r1;
	add.s64 	%rd36, %rd98, %rd35;
	ld.global.u8 	%rs1, [%rd36];
	mul.wide.u16 	%r77, %rs1, 4;
	mov.u32 	%r78, _ZZ24process_image_kernel_auxPhS_E3cdf;
	add.s32 	%r79, %r78, %r77;
	atom.shared.add.u32 	%r80, [%r79], 1;
	add.s64 	%rd37, %rd98, %rd34;
	ld.global.u8 	%rs2, [%rd37];
	mul.wide.u16 	%r81, %rs2, 4;
	add.s32 	%r82, %r78, %r81;
	atom.shared.add.u32 	%r83, [%r82], 1;
	add.s64 	%rd38, %rd98, %rd33;
	ld.global.u8 	%rs3, [%rd38];
	mul.wide.u16 	%r84, %rs3, 4;
	add.s32 	%r85, %r78, %r84;
	atom.shared.add.u32 	%r86, [%r85], 1;
	add.s64 	%rd39, %rd98, %rd32;
	ld.global.u8 	%rs4, [%rd39];
	mul.wide.u16 	%r87, %rs4, 4;
	add.s32 	%r88, %r78, %r87;
	atom.shared.add.u32 	%r89, [%r88], 1;
	add.s64 	%rd40, %rd98, %rd31;
	ld.global.u8 	%rs5, [%rd40];
	mul.wide.u16 	%r90, %rs5, 4;
	add.s32 	%r91, %r78, %r90;
	atom.shared.add.u32 	%r92, [%r91], 1;
	add.s64 	%rd41, %rd98, %rd30;
	ld.global.u8 	%rs6, [%rd41];
	mul.wide.u16 	%r93, %rs6, 4;
	add.s32 	%r94, %r78, %r93;
	atom.shared.add.u32 	%r95, [%r94], 1;
	add.s64 	%rd42, %rd98, %rd29;
	ld.global.u8 	%rs7, [%rd42];
	mul.wide.u16 	%r96, %rs7, 4;
	add.s32 	%r97, %r78, %r96;
	atom.shared.add.u32 	%r98, [%r97], 1;
	add.s64 	%rd43, %rd98, %rd28;
	ld.global.u8 	%rs8, [%rd43];
	mul.wide.u16 	%r99, %rs8, 4;
	add.s32 	%r100, %r78, %r99;
	atom.shared.add.u32 	%r101, [%r100], 1;
	add.s64 	%rd44, %rd98, %rd27;
	ld.global.u8 	%rs9, [%rd44];
	mul.wide.u16 	%r102, %rs9, 4;
	add.s32 	%r103, %r78, %r102;
	atom.shared.add.u32 	%r104, [%r103], 1;
	add.s64 	%rd45, %rd98, %rd26;
	ld.global.u8 	%rs10, [%rd45];
	mul.wide.u16 	%r105, %rs10, 4;
	add.s32 	%r106, %r78, %r105;
	atom.shared.add.u32 	%r107, [%r106], 1;
	add.s64 	%rd46, %rd98, %rd25;
	ld.global.u8 	%rs11, [%rd46];
	mul.wide.u16 	%r108, %rs11, 4;
	add.s32 	%r109, %r78, %r108;
	atom.shared.add.u32 	%r110, [%r109], 1;
	add.s64 	%rd47, %rd98, %rd24;
	ld.global.u8 	%rs12, [%rd47];
	mul.wide.u16 	%r111, %rs12, 4;
	add.s32 	%r112, %r78, %r111;
	atom.shared.add.u32 	%r113, [%r112], 1;
	add.s64 	%rd48, %rd98, %rd23;
	ld.global.u8 	%rs13, [%rd48];
	mul.wide.u16 	%r114, %rs13, 4;
	add.s32 	%r115, %r78, %r114;
	atom.shared.add.u32 	%r116, [%r115], 1;
	add.s64 	%rd49, %rd98, %rd22;
	ld.global.u8 	%rs14, [%rd49];
	mul.wide.u16 	%r117, %rs14, 4;
	add.s32 	%r118, %r78, %r117;
	atom.shared.add.u32 	%r119, [%r118], 1;
	add.s64 	%rd50, %rd98, %rd21;
	ld.global.u8 	%rs15, [%rd50];
	mul.wide.u16 	%r120, %rs15, 4;
	add.s32 	%r121, %r78, %r120;
	atom.shared.add.u32 	%r122, [%r121], 1;
	add.s64 	%rd51, %rd98, %rd20;
	ld.global.u8 	%rs16, [%rd51];
	mul.wide.u16 	%r123, %rs16, 4;
	add.s32 	%r124, %r78, %r123;
	atom.shared.add.u32 	%r125, [%r124], 1;
	add.s32 	%r223, %r223, 16;
	add.s32 	%r222, %r222, 16;
	add.s64 	%rd98, %rd98, %rd4;
	setp.ne.s32 	%p2, %r222, 0;
	@%p2 bra 	$L__BB0_3;
	setp.eq.s32 	%p3, %r5, 0;
	@%p3 bra 	$L__BB0_13;
	and.b32  	%r24, %r3, 7;
	setp.lt.u32 	%p4, %r5, 8;
	and.b32  	%r225, %r3, 131056;
	@%p4 bra 	$L__BB0_7;
	add.s64 	%rd53, %rd98, %rd35;
	ld.global.u8 	%rs17, [%rd53];
	mul.wide.u16 	%r126, %rs17, 4;
	add.s32 	%r128, %r78, %r126;
	atom.shared.add.u32 	%r129, [%r128], 1;
	mad.lo.s32 	%r130, %r2, 17, %r1;
	cvt.u64.u32 	%rd54, %r130;
	sub.s64 	%rd55, %rd54, %rd4;
	add.s64 	%rd56, %rd98, %rd55;
	ld.global.u8 	%rs18, [%rd56];
	mul.wide.u16 	%r131, %rs18, 4;
	add.s32 	%r132, %r78, %r131;
	atom.shared.add.u32 	%r133, [%r132], 1;
	mad.lo.s32 	%r134, %r2, 18, %r1;
	cvt.u64.u32 	%rd57, %r134;
	sub.s64 	%rd58, %rd57, %rd4;
	add.s64 	%rd59, %rd98, %rd58;
	ld.global.u8 	%rs19, [%rd59];
	mul.wide.u16 	%r135, %rs19, 4;
	add.s32 	%r136, %r78, %r135;
	atom.shared.add.u32 	%r137, [%r136], 1;
	mad.lo.s32 	%r138, %r2, 19, %r1;
	cvt.u64.u32 	%rd60, %r138;
	sub.s64 	%rd61, %rd60, %rd4;
	add.s64 	%rd62, %rd98, %rd61;
	ld.global.u8 	%rs20, [%rd62];
	mul.wide.u16 	%r139, %rs20, 4;
	add.s32 	%r140, %r78, %r139;
	atom.shared.add.u32 	%r141, [%r140], 1;
	mad.lo.s32 	%r142, %r2, 20, %r1;
	cvt.u64.u32 	%rd63, %r142;
	sub.s64 	%rd64, %rd63, %rd4;
	add.s64 	%rd65, %rd98, %rd64;
	ld.global.u8 	%rs21, [%rd65];
	mul.wide.u16 	%r143, %rs21, 4;
	add.s32 	%r144, %r78, %r143;
	atom.shared.add.u32 	%r145, [%r144], 1;
	mad.lo.s32 	%r146, %r2, 21, %r1;
	cvt.u64.u32 	%rd66, %r146;
	sub.s64 	%rd67, %rd66, %rd4;
	add.s64 	%rd68, %rd98, %rd67;
	ld.global.u8 	%rs22, [%rd68];
	mul.wide.u16 	%r147, %rs22, 4;
	add.s32 	%r148, %r78, %r147;
	atom.shared.add.u32 	%r149, [%r148], 1;
	mad.lo.s32 	%r150, %r2, 22, %r1;
	cvt.u64.u32 	%rd69, %r150;
	sub.s64 	%rd70, %rd69, %rd4;
	add.s64 	%rd71, %rd98, %rd70;
	ld.global.u8 	%rs23, [%rd71];
	mul.wide.u16 	%r151, %rs23, 4;
	add.s32 	%r152, %r78, %r151;
	atom.shared.add.u32 	%r153, [%r152], 1;
	mad.lo.s32 	%r154, %r2, 23, %r1;
	cvt.u64.u32 	%rd72, %r154;
	sub.s64 	%rd73, %rd72, %rd4;
	add.s64 	%rd74, %rd98, %rd73;
	ld.global.u8 	%rs24, [%rd74];
	mul.wide.u16 	%r155, %rs24, 4;
	add.s32 	%r156, %r78, %r155;
	atom.shared.add.u32 	%r157, [%r156], 1;
	add.s32 	%r225, %r223, 8;
$L__BB0_7:
	setp.eq.s32 	%p5, %r24, 0;
	@%p5 bra 	$L__BB0_13;
	and.b32  	%r28, %r3, 3;
	setp.lt.u32 	%p6, %r24, 4;
	@%p6 bra 	$L__BB0_10;
	mad.lo.s32 	%r158, %r225, %r2, %r1;
	cvt.u64.u32 	%rd75, %r158;
	add.s64 	%rd76, %rd2, %rd75;
	ld.global.u8 	%rs25, [%rd76];
	mul.wide.u16 	%r159, %rs25, 4;
	add.s32 	%r161, %r78, %r159;
	atom.shared.add.u32 	%r162, [%r161], 1;
	add.s32 	%r163, %r158, %r2;
	cvt.u64.u32 	%rd77, %r163;
	add.s64 	%rd78, %rd2, %rd77;
	ld.global.u8 	%rs26, [%rd78];
	mul.wide.u16 	%r164, %rs26, 4;
	add.s32 	%r165, %r78, %r164;
	atom.shared.add.u32 	%r166, [%r165], 1;
	add.s32 	%r167, %r163, %r2;
	cvt.u64.u32 	%rd79, %r167;
	add.s64 	%rd80, %rd2, %rd79;
	ld.global.u8 	%rs27, [%rd80];
	mul.wide.u16 	%r168, %rs27, 4;
	add.s32 	%r169, %r78, %r168;
	atom.shared.add.u32 	%r170, [%r169], 1;
	add.s32 	%r171, %r167, %r2;
	cvt.u64.u32 	%rd81, %r171;
	add.s64 	%rd82, %rd2, %rd81;
	ld.global.u8 	%rs28, [%rd82];
	mul.wide.u16 	%r172, %rs28, 4;
	add.s32 	%r173, %r78, %r172;
	atom.shared.add.u32 	%r174, [%r173], 1;
	add.s32 	%r225, %r225, 4;
$L__BB0_10:
	setp.eq.s32 	%p7, %r28, 0;
	@%p7 bra 	$L__BB0_13;
	mad.lo.s32 	%r175, %r2, %r225, %r1;
	cvt.u64.u32 	%rd83, %r175;
	add.s64 	%rd99, %rd2, %rd83;
	neg.s32 	%r226, %r28;
$L__BB0_12:
	.pragma "nounroll";
	ld.global.u8 	%rs29, [%rd99];
	mul.wide.u16 	%r176, %rs29, 4;
	add.s32 	%r178, %r78, %r176;
	atom.shared.add.u32 	%r179, [%r178], 1;
	add.s64 	%rd99, %rd99, %rd3;
	add.s32 	%r226, %r226, 1;
	setp.ne.s32 	%p8, %r226, 0;
	@%p8 bra 	$L__BB0_12;
$L__BB0_13:
	bar.sync 	0;
	add.s32 	%r34, %r1, -1;
	setp.gt.u32 	%p9, %r34, 254;
	@%p9 bra 	$L__BB0_15;
	ld.shared.u32 	%r228, [%r4+-4];
$L__BB0_15:
	setp.gt.u32 	%p10, %r34, 254;
	bar.sync 	0;
	@%p10 bra 	$L__BB0_17;
	ld.shared.u32 	%r181, [%r4];
	add.s32 	%r182, %r181, %r228;
	st.shared.u32 	[%r4], %r182;
$L__BB0_17:
	bar.sync 	0;
	add.s32 	%r37, %r1, -2;
	setp.gt.u32 	%p11, %r37, 253;
	@%p11 bra 	$L__BB0_19;
	ld.shared.u32 	%r228, [%r4+-8];
$L__BB0_19:
	setp.gt.u32 	%p12, %r37, 253;
	bar.sync 	0;
	@%p12 bra 	$L__BB0_21;
	ld.shared.u32 	%r183, [%r4];
	add.s32 	%r184, %r183, %r228;
	st.shared.u32 	[%r4], %r184;
$L__BB0_21:
	bar.sync 	0;
	add.s32 	%r40, %r1, -4;
	setp.gt.u32 	%p13, %r40, 251;
	@%p13 bra 	$L__BB0_23;
	ld.shared.u32 	%r228, [%r4+-16];
$L__BB0_23:
	setp.gt.u32 	%p14, %r40, 251;
	bar.sync 	0;
	@%p14 bra 	$L__BB0_25;
	ld.shared.u32 	%r185, [%r4];
	add.s32 	%r186, %r185, %r228;
	st.shared.u32 	[%r4], %r186;
$L__BB0_25:
	bar.sync 	0;
	add.s32 	%r43, %r1, -8;
	setp.gt.u32 	%p15, %r43, 247;
	@%p15 bra 	$L__BB0_27;
	ld.shared.u32 	%r228, [%r4+-32];
$L__BB0_27:
	setp.gt.u32 	%p16, %r43, 247;
	bar.sync 	0;
	@%p16 bra 	$L__BB0_29;
	ld.shared.u32 	%r187, [%r4];
	add.s32 	%r188, %r187, %r228;
	st.shared.u32 	[%r4], %r188;
$L__BB0_29:
	bar.sync 	0;
	add.s32 	%r46, %r1, -16;
	setp.gt.u32 	%p17, %r46, 239;
	@%p17 bra 	$L__BB0_31;
	ld.shared.u32 	%r228, [%r4+-64];
$L__BB0_31:
	setp.gt.u32 	%p18, %r46, 239;
	bar.sync 	0;
	@%p18 bra 	$L__BB0_33;
	ld.shared.u32 	%r189, [%r4];
	add.s32 	%r190, %r189, %r228;
	st.shared.u32 	[%r4], %r190;
$L__BB0_33:
	bar.sync 	0;
	add.s32 	%r49, %r1, -32;
	setp.gt.u32 	%p19, %r49, 223;
	@%p19 bra 	$L__BB0_35;
	ld.shared.u32 	%r228, [%r4+-128];
$L__BB0_35:
	setp.gt.u32 	%p20, %r49, 223;
	bar.sync 	0;
	@%p20 bra 	$L__BB0_37;
	ld.shared.u32 	%r191, [%r4];
	add.s32 	%r192, %r191, %r228;
	st.shared.u32 	[%r4], %r192;
$L__BB0_37:
	bar.sync 	0;
	add.s32 	%r52, %r1, -64;
	setp.gt.u32 	%p21, %r52, 191;
	@%p21 bra 	$L__BB0_39;
	ld.shared.u32 	%r228, [%r4+-256];
$L__BB0_39:
	setp.gt.u32 	%p22, %r52, 191;
	bar.sync 	0;
	@%p22 bra 	$L__BB0_41;
	ld.shared.u32 	%r193, [%r4];
	add.s32 	%r194, %r193, %r228;
	st.shared.u32 	[%r4], %r194;
$L__BB0_41:
	bar.sync 	0;
	and.b32  	%r55, %r1, 896;
	setp.ne.s32 	%p23, %r55, 128;
	@%p23 bra 	$L__BB0_43;
	ld.shared.u32 	%r228, [%r4+-512];
$L__BB0_43:
	setp.ne.s32 	%p24, %r55, 128;
	bar.sync 	0;
	@%p24 bra 	$L__BB0_45;
	ld.shared.u32 	%r195, [%r4];
	add.s32 	%r196, %r195, %r228;
	st.shared.u32 	[%r4], %r196;
$L__BB0_45:
	bar.sync 	0;
	setp.ne.s32 	%p25, %r1, 0;
	@%p25 bra 	$L__BB0_47;
	mov.b32 	%r197, 32768;
	st.shared.u32 	[_ZZ24process_image_kernel_auxPhS_E16cdf_positive_min], %r197;
$L__BB0_47:
	setp.gt.u32 	%p26, %r1, 255;
	bar.sync 	0;
	@%p26 bra 	$L__BB0_50;
	ld.shared.u32 	%r58, [%r4];
	setp.eq.s32 	%p27, %r58, 0;
	@%p27 bra 	$L__BB0_50;
	atom.shared.min.s32 	%r198, [_ZZ24process_image_kernel_auxPhS_E16cdf_positive_min], %r58;
$L__BB0_50:
	setp.gt.u32 	%p28, %r1, 255;
	bar.sync 	0;
	@%p28 bra 	$L__BB0_52;
	ld.shared.u32 	%r199, [_ZZ24process_image_kernel_auxPhS_E16cdf_positive_min];
	ld.shared.u32 	%r200, [%r4];
	sub.s32 	%r201, %r200, %r199;
	cvt.rn.f32.s32 	%f1, %r201;
	sub.s32 	%r202, 65536, %r199;
	cvt.rn.f32.s32 	%f2, %r202;
	div.rn.f32 	%f3, %f1, %f2;
	mul.f32 	%f4, %f3, 0f437F0000;
	cvt.rzi.u32.f32 	%r203, %f4;
	mov.u32 	%r204, _ZZ24process_image_kernel_auxPhS_E1m;
	add.s32 	%r205, %r204, %r1;
	st.shared.u8 	[%r205], %r203;
$L__BB0_52:
	bar.sync 	0;
	and.b32  	%r59, %r3, 3;
	shr.u32 	%r60, %r3, 2;
	and.b32  	%r206, %r3, 131068;
	neg.s32 	%r235, %r206;
	shl.b64 	%rd10, %rd3, 2;
	mov.u32 	%r208, _ZZ24process_image_kernel_auxPhS_E1m;
	mov.u64 	%rd100, %rd2;
	mov.u64 	%rd101, %rd1;
$L__BB0_53:
	add.s64 	%rd88, %rd100, %rd35;
	ld.global.u8 	%r207, [%rd88];
	add.s32 	%r209, %r208, %r207;
	ld.shared.u8 	%rs30, [%r209];
	add.s64 	%rd89, %rd101, %rd35;
	st.global.u8 	[%rd89], %rs30;
	add.s64 	%rd90, %rd100, %rd34;
	ld.global.u8 	%r210, [%rd90];
	add.s32 	%r211, %r208, %r210;
	ld.shared.u8 	%rs31, [%r211];
	add.s64 	%rd91, %rd101, %rd34;
	st.global.u8 	[%rd91], %rs31;
	add.s64 	%rd92, %rd100, %rd33;
	ld.global.u8 	%r212, [%rd92];
	add.s32 	%r213, %r208, %r212;
	ld.shared.u8 	%rs32, [%r213];
	add.s64 	%rd93, %rd101, %rd33;
	st.global.u8 	[%rd93], %rs32;
	add.s64 	%rd94, %rd100, %rd32;
	ld.global.u8 	%r214, [%rd94];
	add.s32 	%r215, %r208, %r214;
	ld.shared.u8 	%rs33, [%r215];
	add.s64 	%rd95, %rd101, %rd32;
	st.global.u8 	[%rd95], %rs33;
	add.s32 	%r235, %r235, 4;
	add.s64 	%rd101, %rd101, %rd10;
	add.s64 	%rd100, %rd100, %rd10;
	setp.ne.s32 	%p29, %r235, 0;
	@%p29 bra 	$L__BB0_53;
	setp.eq.s32 	%p30, %r59, 0;
	@%p30 bra 	$L__BB0_57;
	mul.lo.s32 	%r216, %r2, %r60;
	shl.b32 	%r217, %r216, 2;
	add.s32 	%r218, %r1, %r217;
	cvt.u64.u32 	%rd102, %r218;
	neg.s32 	%r236, %r59;
$L__BB0_56:
	.pragma "nounroll";
	add.s64 	%rd96, %rd2, %rd102;
	ld.global.u8 	%r219, [%rd96];
	add.s32 	%r221, %r208, %r219;
	ld.shared.u8 	%rs34, [%r221];
	add.s64 	%rd97, %rd1, %rd102;
	st.global.u8 	[%rd97], %rs34;
	add.s64 	%rd102, %rd102, %rd3;
	add.s32 	%r236, %r236, 1;
	setp.ne.s32 	%p31, %r236, 0;
	@%p31 bra 	$L__BB0_56;
$L__BB0_57:
	bar.sync 	0;
	ret;

}
	// .globl	_Z25process_all_images_kernelPhS_
.visible .entry _Z25process_all_images_kernelPhS_(
	.param .u64 .ptr .align 1 _Z25process_all_images_kernelPhS__param_0,
	.param .u64 .ptr .align 1 _Z25process_all_images_kernelPhS__param_1
)
{
	.reg .pred 	%p<32>;
	.reg .b16 	%rs<35>;
	.reg .b32 	%r<276>;
	.reg .b32 	%f<5>;
	.reg .b64 	%rd<117>;

	ld.param.u64 	%rd26, [_Z25process_all_images_kernelPhS__param_0];
	ld.param.u64 	%rd27, [_Z25process_all_images_kernelPhS__param_1];
	cvta.to.global.u64 	%rd1, %rd27;
	cvta.to.global.u64 	%rd2, %rd26;
	mov.u32 	%r73, %ctaid.x;
	shl.b32 	%r74, %r73, 16;
	cvt.u64.u32 	%rd3, %r74;
	mov.u32 	%r75, %tid.x;
	cvt.u64.u32 	%rd4, %r75;
	mov.u32 	%r1, %ntid.x;
	div.u32 	%r2, 65536, %r1;
	setp.gt.u32 	%p1, %r75, 255;
	shl.b32 	%r76, %r75, 2;
	mov.u32 	%r77, _ZZ24process_image_kernel_auxPhS_E3cdf;
	add.s32 	%r3, %r77, %r76;
	@%p1 bra 	$L__BB1_2;
	mov.b32 	%r78, 0;
	st.shared.u32 	[%r3], %r78;
$L__BB1_2:
	add.s64 	%rd5, %rd2, %rd3;
	cvt.u32.u64 	%r80, %rd4;
	bar.sync 	0;
	and.b32  	%r81, %r2, 131056;
	neg.s32 	%r258, %r81;
	add.s32 	%r82, %r80, %r1;
	cvt.u64.u32 	%rd6, %r82;
	cvt.u64.u32 	%rd7, %r1;
	shl.b32 	%r5, %r1, 1;
	add.s32 	%r83, %r80, %r5;
	cvt.u64.u32 	%rd8, %r83;
	mul.lo.s32 	%r6, %r1, 3;
	add.s32 	%r84, %r80, %r6;
	cvt.u64.u32 	%rd9, %r84;
	shl.b32 	%r7, %r1, 2;
	mad.lo.s32 	%r8, %r1, 5, %r80;
	mad.lo.s32 	%r9, %r1, 6, %r80;
	mad.lo.s32 	%r10, %r1, 11, %r80;
	mad.lo.s32 	%r11, %r1, 12, %r80;
	mad.lo.s32 	%r12, %r1, 13, %r80;
	mad.lo.s32 	%r13, %r1, 14, %r80;
	mov.b32 	%r259, 0;
	mov.u64 	%rd113, %rd5;
$L__BB1_3:
	.pragma "nounroll";
	cvt.u32.u64 	%r85, %rd4;
	mad.lo.s32 	%r86, %r1, 15, %r85;
	cvt.u64.u32 	%rd28, %r86;
	cvt.u64.u32 	%rd29, %r13;
	cvt.u64.u32 	%rd30, %r12;
	cvt.u64.u32 	%rd31, %r11;
	cvt.u64.u32 	%rd32, %r10;
	mad.lo.s32 	%r87, %r1, 10, %r85;
	cvt.u64.u32 	%rd33, %r87;
	mad.lo.s32 	%r88, %r1, 9, %r85;
	cvt.u64.u32 	%rd34, %r88;
	shl.b32 	%r89, %r1, 3;
	add.s32 	%r90, %r85, %r89;
	cvt.u64.u32 	%rd35, %r90;
	mad.lo.s32 	%r91, %r1, 7, %r85;
	cvt.u64.u32 	%rd36, %r91;
	cvt.u64.u32 	%rd37, %r9;
	cvt.u64.u32 	%rd38, %r8;
	add.s32 	%r92, %r85, %r7;
	cvt.u64.u32 	%rd39, %r92;
	add.s64 	%rd40, %rd113, %rd4;
	ld.global.u8 	%rs1, [%rd40];
	mul.wide.u16 	%r93, %rs1, 4;
	mov.u32 	%r94, _ZZ24process_image_kernel_auxPhS_E3cdf;
	add.s32 	%r95, %r94, %r93;
	atom.shared.add.u32 	%r96, [%r95], 1;
	add.s64 	%rd41, %rd113, %rd6;
	ld.global.u8 	%rs2, [%rd41];
	mul.wide.u16 	%r97, %rs2, 4;
	add.s32 	%r98, %r94, %r97;
	atom.shared.add.u32 	%r99, [%r98], 1;
	add.s64 	%rd42, %rd113, %rd8;
	ld.global.u8 	%rs3, [%rd42];
	mul.wide.u16 	%r100, %rs3, 4;
	add.s32 	%r101, %r94, %r100;
	atom.shared.add.u32 	%r102, [%r101], 1;
	add.s64 	%rd43, %rd113, %rd9;
	ld.global.u8 	%rs4, [%rd43];
	mul.wide.u16 	%r103, %rs4, 4;
	add.s32 	%r104, %r94, %r103;
	atom.shared.add.u32 	%r105, [%r104], 1;
	add.s64 	%rd44, %rd113, %rd39;
	ld.global.u8 	%rs5, [%rd44];
	mul.wide.u16 	%r106, %rs5, 4;
	add.s32 	%r107, %r94, %r106;
	atom.shared.add.u32 	%r108, [%r107], 1;
	add.s64 	%rd45, %rd113, %rd38;
	ld.global.u8 	%rs6, [%rd45];
	mul.wide.u16 	%r109, %rs6, 4;
	add.s32 	%r110, %r94, %r109;
	atom.shared.add.u32 	%r111, [%r110], 1;
	add.s64 	%rd46, %rd113, %rd37;
	ld.global.u8 	%rs7, [%rd46];
	mul.wide.u16 	%r112, %rs7, 4;
	add.s32 	%r113, %r94, %r112;
	atom.shared.add.u32 	%r114, [%r113], 1;
	add.s64 	%rd47, %rd113, %rd36;
	ld.global.u8 	%rs8, [%rd47];
	mul.wide.u16 	%r115, %rs8, 4;
	add.s32 	%r116, %r94, %r115;
	atom.shared.add.u32 	%r117, [%r116], 1;
	add.s64 	%rd48, %rd113, %rd35;
	ld.global.u8 	%rs9, [%rd48];
	mul.wide.u16 	%r118, %rs9, 4;
	add.s32 	%r119, %r94, %r118;
	atom.shared.add.u32 	%r120, [%r119], 1;
	add.s64 	%rd49, %rd113, %rd34;
	ld.global.u8 	%rs10, [%rd49];
	mul.wide.u16 	%r121, %rs10, 4;
	add.s32 	%r122, %r94, %r121;
	atom.shared.add.u32 	%r123, [%r122], 1;
	add.s64 	%rd50, %rd113, %rd33;
	ld.global.u8 	%rs11, [%rd50];
	mul.wide.u16 	%r124, %rs11, 4;
	add.s32 	%r125, %r94, %r124;
	atom.shared.add.u32 	%r126, [%r125], 1;
	add.s64 	%rd51, %rd113, %rd32;
	ld.global.u8 	%rs12, [%rd51];
	mul.wide.u16 	%r127, %rs12, 4;
	add.s32 	%r128, %r94, %r127;
	atom.shared.add.u32 	%r129, [%r128], 1;
	add.s64 	%rd52, %rd113, %rd31;
	ld.global.u8 	%rs13, [%rd52];
	mul.wide.u16 	%r130, %rs13, 4;
	add.s32 	%r131, %r94, %r130;
	atom.shared.add.u32 	%r132, [%r131], 1;
	add.s64 	%rd53, %rd113, %rd30;
	ld.global.u8 	%rs14, [%rd53];
	mul.wide.u16 	%r133, %rs14, 4;
	add.s32 	%r134, %r94, %r133;
	atom.shared.add.u32 	%r135, [%r134], 1;
	add.s64 	%rd54, %rd113, %rd29;
	ld.global.u8 	%rs15, [%rd54];
	mul.wide.u16 	%r136, %rs15, 4;
	add.s32 	%r137, %r94, %r136;
	atom.shared.add.u32 	%r138, [%r137], 1;
	add.s64 	%rd55, %rd113, %rd28;
	ld.global.u8 	%rs16, [%rd55];
	mul.wide.u16 	%r139, %rs16, 4;
	add.s32 	%r140, %r94, %r139;
	atom.shared.add.u32 	%r141, [%r140], 1;
	add.s32 	%r259, %r259, 16;
	add.s32 	%r258, %r258, 16;
	shl.b64 	%rd11, %rd7, 4;
	add.s64 	%rd113, %rd113, %rd11;
	setp.ne.s32 	%p2, %r258, 0;
	@%p2 bra 	$L__BB1_3;
	and.b32  	%r18, %r2, 15;
	setp.eq.s32 	%p3, %r18, 0;
	@%p3 bra 	$L__BB1_13;
	and.b32  	%r19, %r2, 7;
	setp.lt.u32 	%p4, %r18, 8;
	and.b32  	%r261, %r2, 131056;
	@%p4 bra 	$L__BB1_7;
	add.s64 	%rd56, %rd113, %rd4;
	ld.global.u8 	%rs17, [%rd56];
	mul.wide.u16 	%r143, %rs17, 4;
	add.s32 	%r145, %r94, %r143;
	atom.shared.add.u32 	%r146, [%r145], 1;
	mad.lo.s32 	%r147, %r1, 17, %r85;
	cvt.u64.u32 	%rd57, %r147;
	sub.s64 	%rd58, %rd57, %rd11;
	add.s64 	%rd59, %rd113, %rd58;
	ld.global.u8 	%rs18, [%rd59];
	mul.wide.u16 	%r148, %rs18, 4;
	add.s32 	%r149, %r94, %r148;
	atom.shared.add.u32 	%r150, [%r149], 1;
	mad.lo.s32 	%r151, %r1, 18, %r85;
	cvt.u64.u32 	%rd60, %r151;
	sub.s64 	%rd61, %rd60, %rd11;
	add.s64 	%rd62, %rd113, %rd61;
	ld.global.u8 	%rs19, [%rd62];
	mul.wide.u16 	%r152, %rs19, 4;
	add.s32 	%r153, %r94, %r152;
	atom.shared.add.u32 	%r154, [%r153], 1;
	mad.lo.s32 	%r155, %r1, 19, %r85;
	cvt.u64.u32 	%rd63, %r155;
	sub.s64 	%rd64, %rd63, %rd11;
	add.s64 	%rd65, %rd113, %rd64;
	ld.global.u8 	%rs20, [%rd65];
	mul.wide.u16 	%r156, %rs20, 4;
	add.s32 	%r157, %r94, %r156;
	atom.shared.add.u32 	%r158, [%r157], 1;
	mad.lo.s32 	%r159, %r1, 20, %r85;
	cvt.u64.u32 	%rd66, %r159;
	sub.s64 	%rd67, %rd66, %rd11;
	add.s64 	%rd68, %rd113, %rd67;
	ld.global.u8 	%rs21, [%rd68];
	mul.wide.u16 	%r160, %rs21, 4;
	add.s32 	%r161, %r94, %r160;
	atom.shared.add.u32 	%r162, [%r161], 1;
	mad.lo.s32 	%r163, %r1, 21, %r85;
	cvt.u64.u32 	%rd69, %r163;
	sub.s64 	%rd70, %rd69, %rd11;
	add.s64 	%rd71, %rd113, %rd70;
	ld.global.u8 	%rs22, [%rd71];
	mul.wide.u16 	%r164, %rs22, 4;
	add.s32 	%r165, %r94, %r164;
	atom.shared.add.u32 	%r166, [%r165], 1;
	mad.lo.s32 	%r167, %r1, 22, %r85;
	cvt.u64.u32 	%rd72, %r167;
	sub.s64 	%rd73, %rd72, %rd11;
	add.s64 	%rd74, %rd113, %rd73;
	ld.global.u8 	%rs23, [%rd74];
	mul.wide.u16 	%r168, %rs23, 4;
	add.s32 	%r169, %r94, %r168;
	atom.shared.add.u32 	%r170, [%r169], 1;
	mad.lo.s32 	%r171, %r1, 23, %r85;
	cvt.u64.u32 	%rd75, %r171;
	sub.s64 	%rd76, %rd75, %rd11;
	add.s64 	%rd77, %rd113, %rd76;
	ld.global.u8 	%rs24, [%rd77];
	mul.wide.u16 	%r172, %rs24, 4;
	add.s32 	%r173, %r94, %r172;
	atom.shared.add.u32 	%r174, [%r173], 1;
	add.s32 	%r261, %r259, 8;
$L__BB1_7:
	setp.eq.s32 	%p5, %r19, 0;
	@%p5 bra 	$L__BB1_13;
	and.b32  	%r23, %r2, 3;
	setp.lt.u32 	%p6, %r19, 4;
	@%p6 bra 	$L__BB1_10;
	mad.lo.s32 	%r176, %r261, %r1, %r85;
	cvt.u64.u32 	%rd78, %r176;
	add.s64 	%rd79, %rd5, %rd78;
	ld.global.u8 	%rs25, [%rd79];
	mul.wide.u16 	%r177, %rs25, 4;
	add.s32 	%r179, %r94, %r177;
	atom.shared.add.u32 	%r180, [%r179], 1;
	add.s32 	%r181, %r176, %r1;
	cvt.u64.u32 	%rd80, %r181;
	add.s64 	%rd81, %rd5, %rd80;
	ld.global.u8 	%rs26, [%rd81];
	mul.wide.u16 	%r182, %rs26, 4;
	add.s32 	%r183, %r94, %r182;
	atom.shared.add.u32 	%r184, [%r183], 1;
	add.s32 	%r185, %r181, %r1;
	cvt.u64.u32 	%rd82, %r185;
	add.s64 	%rd83, %rd5, %rd82;
	ld.global.u8 	%rs27, [%rd83];
	mul.wide.u16 	%r186, %rs27, 4;
	add.s32 	%r187, %r94, %r186;
	atom.shared.add.u32 	%r188, [%r187], 1;
	add.s32 	%r189, %r185, %r1;
	cvt.u64.u32 	%rd84, %r189;
	add.s64 	%rd85, %rd5, %rd84;
	ld.global.u8 	%rs28, [%rd85];
	mul.wide.u16 	%r190, %rs28, 4;
	add.s32 	%r191, %r94, %r190;
	atom.shared.add.u32 	%r192, [%r191], 1;
	add.s32 	%r261, %r261, 4;
$L__BB1_10:
	setp.eq.s32 	%p7, %r23, 0;
	@%p7 bra 	$L__BB1_13;
	mad.lo.s32 	%r194, %r1, %r261, %r85;
	cvt.u64.u32 	%rd86, %r194;
	add.s64 	%rd87, %rd3, %rd86;
	add.s64 	%rd114, %rd2, %rd87;
	neg.s32 	%r262, %r23;
$L__BB1_12:
	.pragma "nounroll";
	ld.global.u8 	%rs29, [%rd114];
	mul.wide.u16 	%r195, %rs29, 4;
	add.s32 	%r197, %r94, %r195;
	atom.shared.add.u32 	%r198, [%r197], 1;
	add.s64 	%rd114, %rd114, %rd7;
	add.s32 	%r262, %r262, 1;
	setp.ne.s32 	%p8, %r262, 0;
	@%p8 bra 	$L__BB1_12;
$L__BB1_13:
	bar.sync 	0;
	add.s32 	%r29, %r85, -1;
	setp.gt.u32 	%p9, %r29, 254;
	@%p9 bra 	$L__BB1_15;
	ld.shared.u32 	%r264, [%r3+-4];
$L__BB1_15:
	setp.gt.u32 	%p10, %r29, 254;
	bar.sync 	0;
	@%p10 bra 	$L__BB1_17;
	ld.shared.u32 	%r201, [%r3];
	add.s32 	%r202, %r201, %r264;
	st.shared.u32 	[%r3], %r202;
$L__BB1_17:
	bar.sync 	0;
	add.s32 	%r32, %r85, -2;
	setp.gt.u32 	%p11, %r32, 253;
	@%p11 bra 	$L__BB1_19;
	ld.shared.u32 	%r264, [%r3+-8];
$L__BB1_19:
	setp.gt.u32 	%p12, %r32, 253;
	bar.sync 	0;
	@%p12 bra 	$L__BB1_21;
	ld.shared.u32 	%r204, [%r3];
	add.s32 	%r205, %r204, %r264;
	st.shared.u32 	[%r3], %r205;
$L__BB1_21:
	bar.sync 	0;
	add.s32 	%r35, %r85, -4;
	setp.gt.u32 	%p13, %r35, 251;
	@%p13 bra 	$L__BB1_23;
	ld.shared.u32 	%r264, [%r3+-16];
$L__BB1_23:
	setp.gt.u32 	%p14, %r35, 251;
	bar.sync 	0;
	@%p14 bra 	$L__BB1_25;
	ld.shared.u32 	%r207, [%r3];
	add.s32 	%r208, %r207, %r264;
	st.shared.u32 	[%r3], %r208;
$L__BB1_25:
	bar.sync 	0;
	add.s32 	%r38, %r85, -8;
	setp.gt.u32 	%p15, %r38, 247;
	@%p15 bra 	$L__BB1_27;
	ld.shared.u32 	%r264, [%r3+-32];
$L__BB1_27:
	setp.gt.u32 	%p16, %r38, 247;
	bar.sync 	0;
	@%p16 bra 	$L__BB1_29;
	ld.shared.u32 	%r210, [%r3];
	add.s32 	%r211, %r210, %r264;
	st.shared.u32 	[%r3], %r211;
$L__BB1_29:
	bar.sync 	0;
	add.s32 	%r41, %r85, -16;
	setp.gt.u32 	%p17, %r41, 239;
	@%p17 bra 	$L__BB1_31;
	ld.shared.u32 	%r264, [%r3+-64];
$L__BB1_31:
	setp.gt.u32 	%p18, %r41, 239;
	bar.sync 	0;
	@%p18 bra 	$L__BB1_33;
	ld.shared.u32 	%r213, [%r3];
	add.s32 	%r214, %r213, %r264;
	st.shared.u32 	[%r3], %r214;
$L__BB1_33:
	bar.sync 	0;
	add.s32 	%r44, %r85, -32;
	setp.gt.u32 	%p19, %r44, 223;
	@%p19 bra 	$L__BB1_35;
	ld.shared.u32 	%r264, [%r3+-128];
$L__BB1_35:
	setp.gt.u32 	%p20, %r44, 223;
	bar.sync 	0;
	@%p20 bra 	$L__BB1_37;
	ld.shared.u32 	%r216, [%r3];
	add.s32 	%r217, %r216, %r264;
	st.shared.u32 	[%r3], %r217;
$L__BB1_37:
	bar.sync 	0;
	add.s32 	%r47, %r85, -64;
	setp.gt.u32 	%p21, %r47, 191;
	@%p21 bra 	$L__BB1_39;
	ld.shared.u32 	%r264, [%r3+-256];
$L__BB1_39:
	setp.gt.u32 	%p22, %r47, 191;
	bar.sync 	0;
	@%p22 bra 	$L__BB1_41;
	ld.shared.u32 	%r219, [%r3];
	add.s32 	%r220, %r219, %r264;
	st.shared.u32 	[%r3], %r220;
$L__BB1_41:
	bar.sync 	0;
	and.b32  	%r50, %r85, 896;
	setp.ne.s32 	%p23, %r50, 128;
	@%p23 bra 	$L__BB1_43;
	ld.shared.u32 	%r264, [%r3+-512];
$L__BB1_43:
	setp.ne.s32 	%p24, %r50, 128;
	bar.sync 	0;
	@%p24 bra 	$L__BB1_45;
	ld.shared.u32 	%r222, [%r3];
	add.s32 	%r223, %r222, %r264;
	st.shared.u32 	[%r3], %r223;
$L__BB1_45:
	bar.sync 	0;
	setp.ne.s32 	%p25, %r85, 0;
	@%p25 bra 	$L__BB1_47;
	mov.b32 	%r225, 32768;
	st.shared.u32 	[_ZZ24process_image_kernel_auxPhS_E16cdf_positive_min], %r225;
$L__BB1_47:
	setp.gt.u32 	%p26, %r85, 255;
	bar.sync 	0;
	@%p26 bra 	$L__BB1_50;
	ld.shared.u32 	%r53, [%r3];
	setp.eq.s32 	%p27, %r53, 0;
	@%p27 bra 	$L__BB1_50;
	atom.shared.min.s32 	%r227, [_ZZ24process_image_kernel_auxPhS_E16cdf_positive_min], %r53;
$L__BB1_50:
	setp.gt.u32 	%p28, %r85, 255;
	bar.sync 	0;
	@%p28 bra 	$L__BB1_52;
	ld.shared.u32 	%r230, [_ZZ24process_image_kernel_auxPhS_E16cdf_positive_min];
	ld.shared.u32 	%r231, [%r3];
	sub.s32 	%r232, %r231, %r230;
	cvt.rn.f32.s32 	%f1, %r232;
	sub.s32 	%r233, 65536, %r230;
	cvt.rn.f32.s32 	%f2, %r233;
	div.rn.f32 	%f3, %f1, %f2;
	mul.f32 	%f4, %f3, 0f437F0000;
	cvt.rzi.u32.f32 	%r234, %f4;
	mov.u32 	%r235, _ZZ24process_image_kernel_auxPhS_E1m;
	add.s32 	%r236, %r235, %r85;
	st.shared.u8 	[%r236], %r234;
$L__BB1_52:
	cvt.u32.u64 	%r238, %rd3;
	cvt.u32.u64 	%r239, %rd6;
	bar.sync 	0;
	and.b32  	%r54, %r2, 3;
	shr.u32 	%r55, %r2, 2;
	and.b32  	%r240, %r2, 131068;
	neg.s32 	%r274, %r240;
	add.s64 	%rd89, %rd3, %rd6;
	add.s64 	%rd16, %rd2, %rd89;
	shl.b64 	%rd17, %rd7, 2;
	add.s64 	%rd90, %rd3, %rd8;
	add.s64 	%rd18, %rd2, %rd90;
	add.s64 	%rd91, %rd3, %rd9;
	add.s64 	%rd19, %rd2, %rd91;
	add.s32 	%r273, %r239, %r238;
	add.s32 	%r241, %r85, %r238;
	add.s32 	%r272, %r241, %r5;
	add.s32 	%r271, %r241, %r6;
	cvt.u64.u32 	%rd92, %r241;
	add.s64 	%rd20, %rd1, %rd92;
	add.s64 	%rd93, %rd4, %rd3;
	add.s64 	%rd21, %rd2, %rd93;
	mov.b64 	%rd115, 0;
$L__BB1_53:
	add.s64 	%rd94, %rd21, %rd115;
	ld.global.u8 	%r242, [%rd94];
	mov.u32 	%r243, _ZZ24process_image_kernel_auxPhS_E1m;
	add.s32 	%r244, %r243, %r242;
	ld.shared.u8 	%rs30, [%r244];
	add.s64 	%rd95, %rd20, %rd115;
	st.global.u8 	[%rd95], %rs30;
	add.s64 	%rd96, %rd16, %rd115;
	ld.global.u8 	%r245, [%rd96];
	add.s32 	%r246, %r243, %r245;
	ld.shared.u8 	%rs31, [%r246];
	cvt.u64.u32 	%rd97, %r273;
	add.s64 	%rd98, %rd1, %rd97;
	st.global.u8 	[%rd98], %rs31;
	add.s64 	%rd99, %rd18, %rd115;
	ld.global.u8 	%r247, [%rd99];
	add.s32 	%r248, %r243, %r247;
	ld.shared.u8 	%rs32, [%r248];
	cvt.u64.u32 	%rd100, %r272;
	add.s64 	%rd101, %rd1, %rd100;
	st.global.u8 	[%rd101], %rs32;
	add.s64 	%rd102, %rd19, %rd115;
	ld.global.u8 	%r249, [%rd102];
	add.s32 	%r250, %r243, %r249;
	ld.shared.u8 	%rs33, [%r250];
	cvt.u64.u32 	%rd103, %r271;
	add.s64 	%rd104, %rd1, %rd103;
	st.global.u8 	[%rd104], %rs33;
	add.s32 	%r274, %r274, 4;
	add.s64 	%rd115, %rd115, %rd17;
	add.s32 	%r273, %r273, %r7;
	add.s32 	%r272, %r272, %r7;
	add.s32 	%r271, %r271, %r7;
	setp.ne.s32 	%p29, %r274, 0;
	@%p29 bra 	$L__BB1_53;
	setp.eq.s32 	%p30, %r54, 0;
	@%p30 bra 	$L__BB1_57;
	mul.lo.s32 	%r253, %r1, %r55;
	shl.b32 	%r254, %r253, 2;
	add.s32 	%r68, %r85, %r254;
	add.s32 	%r69, %r68, %r238;
	neg.s32 	%r275, %r54;
	mov.b64 	%rd116, 0;
	cvt.u64.u32 	%rd106, %r68;
	add.s64 	%rd107, %rd3, %rd106;
	add.s64 	%rd108, %rd2, %rd107;
	cvt.u64.u32 	%rd110, %r69;
	add.s64 	%rd111, %rd1, %rd110;
$L__BB1_56:
	.pragma "nounroll";
	add.s64 	%rd109, %rd108, %rd116;
	ld.global.u8 	%r255, [%rd109];
	add.s32 	%r257, %r243, %r255;
	ld.shared.u8 	%rs34, [%r257];
	add.s64 	%rd112, %rd111, %rd116;
	st.global.u8 	[%rd112], %rs34;
	add.s64 	%rd116, %rd116, %rd7;
	add.s32 	%r275, %r275, 1;
	setp.ne.s32 	%p31, %r275, 0;
	@%p31 bra 	$L__BB1_56;
$L__BB1_57:
	bar.sync 	0;
	ret;

}


// ===== COMPILED SASS (sm_100) =====

	.target	sm_100

	.elftype	@"ET_EXEC"


//--------------------- .note.nv.tkinfo           --------------------------
	.section	.note.nv.tkinfo,"",@"SHT_NOTE"
	.sectionflags	@"SHF_NOTE_NV_TKINFO"
	.tkinfo
        /*0018*/ 	.word	0x00000002
        /*0030*/ 	.string	""
        /*0030*/ 	.string	"ptxas"
        /*0030*/ 	.string	"Cuda compilation tools, release 13.0, V13.0.88"
        /*0030*/ 	.string	"Build cuda_13.0.r13.0/compiler.36424714_0"
        /*0030*/ 	.string	"-arch sm_100 -m 64 "



//--------------------- .note.nv.cuinfo           --------------------------
	.section	.note.nv.cuinfo,"",@"SHT_NOTE"
	.sectionflags	@"SHF_NOTE_NV_CUINFO"
        /*0018*/ 	.short	0x0002
        /*001a*/ 	.short	0x0064
        /*001c*/ 	.short	0x0082
	.zero		2


//--------------------- .nv.info                  --------------------------
	.section	.nv.info,"",@"SHT_CUDA_INFO"
	.align	4


	//----- nvinfo : EIATTR_REGCOUNT
	.align		4
        /*0000*/ 	.byte	0x04, 0x2f
        /*0002*/ 	.short	(.L_1 - .L_0)
	.align		4
.L_0:
        /*0004*/ 	.word	index@(_Z20process_image_kernelPhS_)
        /*0008*/ 	.word	0x00000020


	//----- nvinfo : EIATTR_FRAME_SIZE
	.align		4
.L_1:
        /*000c*/ 	.byte	0x04, 0x11
        /*000e*/ 	.short	(.L_3 - .L_2)
	.align		4
.L_2:
        /*0010*/ 	.word	index@($__internal_1_$__cuda_sm3x_div_rn_noftz_f32_slowpath)
        /*0014*/ 	.word	0x00000000


	//----- nvinfo : EIATTR_FRAME_SIZE
	.align		4
.L_3:
        /*0018*/ 	.byte	0x04, 0x11
        /*001a*/ 	.short	(.L_5 - .L_4)
	.align		4
.L_4:
        /*001c*/ 	.word	index@(_Z20process_image_kernelPhS_)
        /*0020*/ 	.word	0x00000000


	//----- nvinfo : EIATTR_REGCOUNT
	.align		4
.L_5:
        /*0024*/ 	.byte	0x04, 0x2f
        /*0026*/ 	.short	(.L_7 - .L_6)
	.align		4
.L_6:
        /*0028*/ 	.word	index@(_Z25process_all_images_kernelPhS_)
        /*002c*/ 	.word	0x00000020


	//----- nvinfo : EIATTR_FRAME_SIZE
	.align		4
.L_7:
        /*0030*/ 	.byte	0x04, 0x11
        /*0032*/ 	.short	(.L_9 - .L_8)
	.align		4
.L_8:
        /*0034*/ 	.word	index@($__internal_0_$__cuda_sm3x_div_rn_noftz_f32_slowpath)
        /*0038*/ 	.word	0x00000000


	//----- nvinfo : EIATTR_FRAME_SIZE
	.align		4
.L_9:
        /*003c*/ 	.byte	0x04, 0x11
        /*003e*/ 	.short	(.L_11 - .L_10)
	.align		4
.L_10:
        /*0040*/ 	.word	index@(_Z25process_all_images_kernelPhS_)
        /*0044*/ 	.word	0x00000000


	//----- nvinfo : EIATTR_MIN_STACK_SIZE
	.align		4
.L_11:
        /*0048*/ 	.byte	0x04, 0x12
        /*004a*/ 	.short	(.L_13 - .L_12)
	.align		4
.L_12:
        /*004c*/ 	.word	index@(_Z25process_all_images_kernelPhS_)
        /*0050*/ 	.word	0x00000000


	//----- nvinfo : EIATTR_MIN_STACK_SIZE
	.align		4
.L_13:
        /*0054*/ 	.byte	0x04, 0x12
        /*0056*/ 	.short	(.L_15 - .L_14)
	.align		4
.L_14:
        /*0058*/ 	.word	index@(_Z20process_image_kernelPhS_)
        /*005c*/ 	.word	0x00000000
.L_15:


//--------------------- .nv.compat                --------------------------
	.section	.nv.compat,"",@"SHT_CUDA_COMPAT_INFO"
	.align	4
        /*0000*/ 	.byte	0x02, 0x09, 0x00, 0x00, 0x02, 0x02, 0x01, 0x00, 0x02, 0x05, 0x05, 0x00, 0x03, 0x07, 0x01, 0x01
        /*0010*/ 	.byte	0x02, 0x03, 0x00, 0x00, 0x02, 0x06, 0x01, 0x00, 0x04, 0x0b, 0x08, 0x00, 0x01, 0x00, 0x00, 0x00
        /*0020*/ 	.byte	0x00, 0x00, 0x00, 0x00


//--------------------- .nv.info._Z25process_all_images_kernelPhS_ --------------------------
	.section	.nv.info._Z25process_all_images_kernelPhS_,"",@"SHT_CUDA_INFO"
	.sectionflags	@""
	.align	4


	//----- nvinfo : EIATTR_CUDA_API_VERSION
	.align		4
        /*0000*/ 	.byte	0x04, 0x37
        /*0002*/ 	.short	(.L_17 - .L_16)
.L_16:
        /*0004*/ 	.word	0x00000082


	//----- nvinfo : EIATTR_KPARAM_INFO
	.align		4
.L_17:
        /*0008*/ 	.byte	0x04, 0x17
        /*000a*/ 	.short	(.L_19 - .L_18)
.L_18:
        /*000c*/ 	.word	0x00000000
        /*0010*/ 	.short	0x0001
        /*0012*/ 	.short	0x0008
        /*0014*/ 	.byte	0x00, 0xf5, 0x21, 0x00


	//----- nvinfo : EIATTR_KPARAM_INFO
	.align		4
.L_19:
        /*0018*/ 	.byte	0x04, 0x17
        /*001a*/ 	.short	(.L_21 - .L_20)
.L_20:
        /*001c*/ 	.word	0x00000000
        /*0020*/ 	.short	0x0000
        /*0022*/ 	.short	0x0000
        /*0024*/ 	.byte	0x00, 0xf5, 0x21, 0x00


	//----- nvinfo : EIATTR_SPARSE_MMA_MASK
	.align		4
.L_21:
        /*0028*/ 	.byte	0x03, 0x50
        /*002a*/ 	.short	0x0000


	//----- nvinfo : EIATTR_MAXREG_COUNT
	.align		4
        /*002c*/ 	.byte	0x03, 0x1b
        /*002e*/ 	.short	0x00ff


	//----- nvinfo : EIATTR_NUM_BARRIERS
	.align		4
        /*0030*/ 	.byte	0x02, 0x4c
        /*0032*/ 	.byte	0x01
	.zero		1


	//----- nvinfo : EIATTR_MERCURY_ISA_VERSION
	.align		4
        /*0034*/ 	.byte	0x03, 0x5f
        /*0036*/ 	.short	0x0101


	//----- nvinfo : EIATTR_INT_WARP_WIDE_INSTR_OFFSETS
	.align		4
        /*0038*/ 	.byte	0x04, 0x31
        /*003a*/ 	.short	(.L_23 - .L_22)


	//   ....[0]....
.L_22:
        /*003c*/ 	.word	0x00001450


	//   ....[1]....
        /*0040*/ 	.word	0x00001460


	//----- nvinfo : EIATTR_VRC_CTA_INIT_COUNT
	.align		4
.L_23:
        /*0044*/ 	.byte	0x02, 0x4a
	.zero		1
	.zero		1


	//----- nvinfo : EIATTR_EXIT_INSTR_OFFSETS
	.align		4
        /*0048*/ 	.byte	0x04, 0x1c
        /*004a*/ 	.short	(.L_25 - .L_24)


	//   ....[0]....
.L_24:
        /*004c*/ 	.word	0x00002c00


	//----- nvinfo : EIATTR_CRS_STACK_SIZE
	.align		4
.L_25:
        /*0050*/ 	.byte	0x04, 0x1e
        /*0052*/ 	.short	(.L_27 - .L_26)
.L_26:
        /*0054*/ 	.word	0x00000000


	//----- nvinfo : EIATTR_CBANK_PARAM_SIZE
	.align		4
.L_27:
        /*0058*/ 	.byte	0x03, 0x19
        /*005a*/ 	.short	0x0010


	//----- nvinfo : EIATTR_PARAM_CBANK
	.align		4
        /*005c*/ 	.byte	0x04, 0x0a
        /*005e*/ 	.short	(.L_29 - .L_28)
	.align		4
.L_28:
        /*0060*/ 	.word	index@(.nv.constant0._Z25process_all_images_kernelPhS_)
        /*0064*/ 	.short	0x0380
        /*0066*/ 	.short	0x0010


	//----- nvinfo : EIATTR_SW_WAR
	.align		4
.L_29:
        /*0068*/ 	.byte	0x04, 0x36
        /*006a*/ 	.short	(.L_31 - .L_30)
.L_30:
        /*006c*/ 	.word	0x00000008
.L_31:


//--------------------- .nv.info._Z20process_image_kernelPhS_ --------------------------
	.section	.nv.info._Z20process_image_kernelPhS_,"",@"SHT_CUDA_INFO"
	.sectionflags	@""
	.align	4


	//----- nvinfo : EIATTR_CUDA_API_VERSION
	.align		4
        /*0000*/ 	.byte	0x04, 0x37
        /*0002*/ 	.short	(.L_33 - .L_32)
.L_32:
        /*0004*/ 	.word	0x00000082


	//----- nvinfo : EIATTR_KPARAM_INFO
	.align		4
.L_33:
        /*0008*/ 	.byte	0x04, 0x17
        /*000a*/ 	.short	(.L_35 - .L_34)
.L_34:
        /*000c*/ 	.word	0x00000000
        /*0010*/ 	.short	0x0001
        /*0012*/ 	.short	0x0008
        /*0014*/ 	.byte	0x00, 0xf5, 0x21, 0x00


	//----- nvinfo : EIATTR_KPARAM_INFO
	.align		4
.L_35:
        /*0018*/ 	.byte	0x04, 0x17
        /*001a*/ 	.short	(.L_37 - .L_36)
.L_36:
        /*001c*/ 	.word	0x00000000
        /*0020*/ 	.short	0x0000
        /*0022*/ 	.short	0x0000
        /*0024*/ 	.byte	0x00, 0xf5, 0x21, 0x00


	//----- nvinfo : EIATTR_SPARSE_MMA_MASK
	.align		4
.L_37:
        /*0028*/ 	.byte	0x03, 0x50
        /*002a*/ 	.short	0x0000


	//----- nvinfo : EIATTR_MAXREG_COUNT
	.align		4
        /*002c*/ 	.byte	0x03, 0x1b
        /*002e*/ 	.short	0x00ff


	//----- nvinfo : EIATTR_NUM_BARRIERS
	.align		4
        /*0030*/ 	.byte	0x02, 0x4c
        /*0032*/ 	.byte	0x01
	.zero		1


	//----- nvinfo : EIATTR_MERCURY_ISA_VERSION
	.align		4
        /*0034*/ 	.byte	0x03, 0x5f
        /*0036*/ 	.short	0x0101


	//----- nvinfo : EIATTR_INT_WARP_WIDE_INSTR_OFFSETS
	.align		4
        /*0038*/ 	.byte	0x04, 0x31
        /*003a*/ 	.short	(.L_39 - .L_38)


	//   ....[0]....
.L_38:
        /*003c*/ 	.word	0x00001550


	//   ....[1]....
        /*0040*/ 	.word	0x00001560


	//----- nvinfo : EIATTR_VRC_CTA_INIT_COUNT
	.align		4
.L_39:
        /*0044*/ 	.byte	0x02, 0x4a
	.zero		1
	.zero		1


	//----- nvinfo : EIATTR_EXIT_INSTR_OFFSETS
	.align		4
        /*0048*/ 	.byte	0x04, 0x1c
        /*004a*/ 	.short	(.L_41 - .L_40)


	//   ....[0]....
.L_40:
        /*004c*/ 	.word	0x00002b00


	//----- nvinfo : EIATTR_CRS_STACK_SIZE
	.align		4
.L_41:
        /*0050*/ 	.byte	0x04, 0x1e
        /*0052*/ 	.short	(.L_43 - .L_42)
.L_42:
        /*0054*/ 	.word	0x00000000


	//----- nvinfo : EIATTR_CBANK_PARAM_SIZE
	.align		4
.L_43:
        /*0058*/ 	.byte	0x03, 0x19
        /*005a*/ 	.short	0x0010


	//----- nvinfo : EIATTR_PARAM_CBANK
	.align		4
        /*005c*/ 	.byte	0x04, 0x0a
        /*005e*/ 	.short	(.L_45 - .L_44)
	.align		4
.L_44:
        /*0060*/ 	.word	index@(.nv.constant0._Z20process_image_kernelPhS_)
        /*0064*/ 	.short	0x0380
        /*0066*/ 	.short	0x0010


	//----- nvinfo : EIATTR_SW_WAR
	.align		4
.L_45:
        /*0068*/ 	.byte	0x04, 0x36
        /*006a*/ 	.short	(.L_47 - .L_46)
.L_46:
        /*006c*/ 	.word	0x00000008
.L_47:


//--------------------- .nv.callgraph             --------------------------
	.section	.nv.callgraph,"",@"SHT_CUDA_CALLGRAPH"
	.align	4
	.sectionentsize	8
	.align		4
        /*0000*/ 	.word	0x00000000
	.align		4
        /*0004*/ 	.word	0xffffffff
	.align		4
        /*0008*/ 	.word	0x00000000
	.align		4
        /*000c*/ 	.word	0xfffffffe
	.align		4
        /*0010*/ 	.word	0x00000000
	.align		4
        /*0014*/ 	.word	0xfffffffd
	.align		4
        /*0018*/ 	.word	0x00000000
	.align		4
        /*001c*/ 	.word	0xfffffffc


//--------------------- .text._Z25process_all_images_kernelPhS_ --------------------------
	.section	.text._Z25process_all_images_kernelPhS_,"ax",@progbits
	.align	128
        .global         _Z25process_all_images_kernelPhS_
        .type           _Z25process_all_images_kernelPhS_,@function
        .size           _Z25process_all_images_kernelPhS_,(.L_x_61 - _Z25process_all_images_kernelPhS_)
        .other          _Z25process_all_images_kernelPhS_,@"STO_CUDA_ENTRY STV_DEFAULT"
_Z25process_all_images_kernelPhS_:
.text._Z25process_all_images_kernelPhS_:
[----:B------:R-:W-:Y:S08]  /*0000*/  LDC R1, c[0x0][0x37c] ;  /* 0x0000df00ff017b82 */ /* 0x000ff00000000800 */
[----:B------:R-:W0:Y:S01]  /*0010*/  LDC R0, c[0x0][0x360] ;  /* 0x0000d800ff007b82 */ /* 0x000e220000000800 */
[----:B------:R-:W1:Y:S01]  /*0020*/  S2R R2, SR_TID.X ;  /* 0x0000000000027919 */ /* 0x000e620000002100 */
[----:B------:R-:W-:Y:S01]  /*0030*/  UMOV UR4, 0x400 ;  /* 0x0000040000047882 */ /* 0x000fe20000000000 */
[----:B------:R-:W2:Y:S01]  /*0040*/  LDCU.64 UR14, c[0x0][0x380] ;  /* 0x00007000ff0e77ac */ /* 0x000ea20008000a00 */
[----:B------:R-:W3:Y:S04]  /*0050*/  LDCU.64 UR12, c[0x0][0x358] ;  /* 0x00006b00ff0c77ac */ /* 0x000ee80008000a00 */
[----:B------:R-:W4:Y:S01]  /*0060*/  S2UR UR5, SR_CgaCtaId ;  /* 0x00000000000579c3 */ /* 0x000f220000008800 */
[----:B0-----:R-:W0:Y:S01]  /*0070*/  I2F.U32.RP R3, R0 ;  /* 0x0000000000037306 */ /* 0x001e220000209000 */
[C---:B------:R-:W-:Y:S01]  /*0080*/  ISETP.NE.U32.AND P3, PT, R0.reuse, RZ, PT ;  /* 0x000000ff0000720c */ /* 0x040fe20003f65070 */
[----:B------:R-:W-:Y:S01]  /*0090*/  IMAD.SHL.U32 R24, R0, 0x10, RZ ;  /* 0x0000001000187824 */ /* 0x000fe200078e00ff */
[----:B------:R-:W-:-:S02]  /*00a0*/  SHF.R.U32.HI R25, RZ, 0x1c, R0 ;  /* 0x0000001cff197819 */ /* 0x000fc40000011600 */
[C---:B-1----:R-:W-:Y:S01]  /*00b0*/  ISETP.GT.U32.AND P0, PT, R2.reuse, 0xff, PT ;  /* 0x000000ff0200780c */ /* 0x042fe20003f04070 */
[----:B------:R-:W-:Y:S02]  /*00c0*/  IMAD.IADD R11, R2, 0x1, R0 ;  /* 0x00000001020b7824 */ /* 0x000fe400078e0200 */
[C-C-:B------:R-:W-:Y:S02]  /*00d0*/  IMAD R13, R0.reuse, 0x2, R2.reuse ;  /* 0x00000002000d7824 */ /* 0x140fe400078e0202 */
[C-C-:B------:R-:W-:Y:S01]  /*00e0*/  IMAD R16, R0.reuse, 0x3, R2.reuse ;  /* 0x0000000300107824 */ /* 0x140fe200078e0202 */
[----:B0-----:R-:W0:Y:S01]  /*00f0*/  MUFU.RCP R3, R3 ;  /* 0x0000000300037308 */ /* 0x001e220000001000 */
[C-C-:B------:R-:W-:Y:S02]  /*0100*/  IMAD R8, R0.reuse, 0xb, R2.reuse ;  /* 0x0000000b00087824 */ /* 0x140fe400078e0202 */
[C-C-:B------:R-:W-:Y:S02]  /*0110*/  IMAD R10, R0.reuse, 0xd, R2.reuse ;  /* 0x0000000d000a7824 */ /* 0x140fe400078e0202 */
[----:B------:R-:W-:-:S02]  /*0120*/  IMAD R12, R0, 0xe, R2 ;  /* 0x0000000e000c7824 */ /* 0x000fc400078e0202 */
[C-C-:B------:R-:W-:Y:S02]  /*0130*/  IMAD R17, R0.reuse, 0xf, R2.reuse ;  /* 0x0000000f00117824 */ /* 0x140fe400078e0202 */
[C-C-:B------:R-:W-:Y:S02]  /*0140*/  IMAD R18, R0.reuse, 0xa, R2.reuse ;  /* 0x0000000a00127824 */ /* 0x140fe400078e0202 */
[C-C-:B------:R-:W-:Y:S02]  /*0150*/  IMAD R19, R0.reuse, 0x9, R2.reuse ;  /* 0x0000000900137824 */ /* 0x140fe400078e0202 */
[C-C-:B------:R-:W-:Y:S02]  /*0160*/  IMAD R20, R0.reuse, 0x8, R2.reuse ;  /* 0x0000000800147824 */ /* 0x140fe400078e0202 */
[----:B------:R-:W-:Y:S02]  /*0170*/  IMAD R21, R0, 0x7, R2 ;  /* 0x0000000700157824 */ /* 0x000fe400078e0202 */
[----:B0-----:R-:W-:-:S02]  /*0180*/  VIADD R4, R3, 0xffffffe ;  /* 0x0ffffffe03047836 */ /* 0x001fc40000000000 */
[----:B------:R-:W-:Y:S02]  /*0190*/  IMAD.U32 R3, RZ, RZ, UR4 ;  /* 0x00000004ff037e24 */ /* 0x000fe4000f8e00ff */
[----:B------:R0:W1:Y:S01]  /*01a0*/  F2I.FTZ.U32.TRUNC.NTZ R5, R4 ;  /* 0x0000000400057305 */ /* 0x000062000021f000 */
[----:B------:R-:W-:Y:S02]  /*01b0*/  IMAD R23, R0, 0x4, R2 ;  /* 0x0000000400177824 */ /* 0x000fe400078e0202 */
[----:B------:R-:W-:Y:S01]  /*01c0*/  R2UR UR6, R3 ;  /* 0x00000000030672ca */ /* 0x000fe200000e0000 */
[----:B0-----:R-:W-:Y:S02]  /*01d0*/  IMAD.MOV.U32 R4, RZ, RZ, RZ ;  /* 0x000000ffff047224 */ /* 0x001fe400078e00ff */
[----:B-1----:R-:W-:-:S04]  /*01e0*/  IMAD.MOV R7, RZ, RZ, -R5 ;  /* 0x000000ffff077224 */ /* 0x002fc800078e0a05 */
[----:B------:R-:W-:-:S04]  /*01f0*/  IMAD R7, R7, R0, RZ ;  /* 0x0000000007077224 */ /* 0x000fc800078e02ff */
[----:B------:R-:W-:-:S04]  /*0200*/  IMAD.HI.U32 R5, R5, R7, R4 ;  /* 0x0000000705057227 */ /* 0x000fc800078e0004 */
[----:B----4-:R-:W-:Y:S01]  /*0210*/  IMAD.U32 R4, RZ, RZ, UR5 ;  /* 0x00000005ff047e24 */ /* 0x010fe2000f8e00ff */
[----:B------:R-:W0:Y:S01]  /*0220*/  S2UR UR5, SR_CTAID.X ;  /* 0x00000000000579c3 */ /* 0x000e220000002500 */
[----:B------:R-:W-:-:S03]  /*0230*/  IMAD.HI.U32 R6, R5, 0x10000, RZ ;  /* 0x0001000005067827 */ /* 0x000fc600078e00ff */
[----:B------:R-:W-:Y:S01]  /*0240*/  R2UR UR4, R4 ;  /* 0x00000000040472ca */ /* 0x000fe200000e0000 */
[----:B------:R-:W-:Y:S02]  /*0250*/  IMAD.MOV R5, RZ, RZ, -R6 ;  /* 0x000000ffff057224 */ /* 0x000fe400078e0a06 */
[C---:B------:R-:W-:Y:S02]  /*0260*/  IMAD R7, R0.reuse, 0x6, R2 ;  /* 0x0000000600077824 */ /* 0x040fe400078e0202 */
[----:B------:R-:W-:-:S05]  /*0270*/  IMAD R5, R0, R5, 0x10000 ;  /* 0x0001000000057424 */ /* 0x000fca00078e0205 */
[----:B------:R-:W-:-:S03]  /*0280*/  ISETP.GE.U32.AND P1, PT, R5, R0, PT ;  /* 0x000000000500720c */ /* 0x000fc60003f26070 */
[----:B------:R-:W-:-:S03]  /*0290*/  ULEA UR6, UR4, UR6, 0x18 ;  /* 0x0000000604067291 */ /* 0x000fc6000f8ec0ff */
[----:B------:R-:W-:-:S03]  /*02a0*/  UMOV UR4, URZ ;  /* 0x000000ff00047c82 */ /* 0x000fc60008000000 */
[----:B------:R-:W-:Y:S01]  /*02b0*/  LEA R9, R2, UR6, 0x2 ;  /* 0x0000000602097c11 */ /* 0x000fe2000f8e10ff */
[----:B0-----:R-:W-:-:S03]  /*02c0*/  USHF.L.U32 UR5, UR5, 0x10, URZ ;  /* 0x0000001005057899 */ /* 0x001fc600080006ff */
[----:B------:R-:W-:Y:S01]  /*02d0*/  @P1 IMAD.IADD R5, R5, 0x1, -R0 ;  /* 0x0000000105051824 */ /* 0x000fe200078e0a00 */
[----:B------:R0:W-:Y:S01]  /*02e0*/  @!P0 STS [R9], RZ ;  /* 0x000000ff09008388 */ /* 0x0001e20000000800 */
[----:B------:R-:W-:Y:S01]  /*02f0*/  @P1 VIADD R6, R6, 0x1 ;  /* 0x0000000106061836 */ /* 0x000fe20000000000 */
[----:B--2---:R-:W-:Y:S01]  /*0300*/  UIADD3 UR7, UP0, UPT, UR5, UR14, URZ ;  /* 0x0000000e05077290 */ /* 0x004fe2000ff1e0ff */
[----:B------:R-:W-:Y:S01]  /*0310*/  BAR.SYNC.DEFER_BLOCKING 0x0 ;  /* 0x0000000000007b1d */ /* 0x000fe20000010000 */
[----:B------:R-:W-:Y:S01]  /*0320*/  ISETP.GE.U32.AND P2, PT, R5, R0, PT ;  /* 0x000000000500720c */ /* 0x000fe20003f46070 */
[C-C-:B------:R-:W-:Y:S01]  /*0330*/  IMAD R5, R0.reuse, 0x5, R2.reuse ;  /* 0x0000000500057824 */ /* 0x140fe200078e0202 */
[----:B------:R-:W-:Y:S01]  /*0340*/  UIADD3.X UR8, UPT, UPT, URZ, UR15, URZ, UP0, !UPT ;  /* 0x0000000fff087290 */ /* 0x000fe200087fe4ff */
[----:B0-----:R-:W-:-:S10]  /*0350*/  IMAD R9, R0, 0xc, R2 ;  /* 0x0000000c00097824 */ /* 0x001fd400078e0202 */
[----:B------:R-:W-:Y:S01]  /*0360*/  @P2 VIADD R6, R6, 0x1 ;  /* 0x0000000106062836 */ /* 0x000fe20000000000 */
[----:B------:R-:W-:-:S04]  /*0370*/  @!P3 LOP3.LUT R6, RZ, R0, RZ, 0x33, !PT ;  /* 0x00000000ff06b212 */ /* 0x000fc800078e33ff */
[----:B------:R-:W-:-:S05]  /*0380*/  LOP3.LUT R22, R6, 0x1fff0, RZ, 0xc0, !PT ;  /* 0x0001fff006167812 */ /* 0x000fca00078ec0ff */
[----:B---3--:R-:W-:-:S07]  /*0390*/  IMAD.MOV R26, RZ, RZ, -R22 ;  /* 0x000000ffff1a7224 */ /* 0x008fce00078e0a16 */
.L_x_0:
[----:B------:R-:W-:-:S04]  /*03a0*/  IADD3 R14, P1, PT, R2, UR7, RZ ;  /* 0x00000007020e7c10 */ /* 0x000fc8000ff3e0ff */
[----:B------:R-:W-:-:S05]  /*03b0*/  IADD3.X R15, PT, PT, RZ, UR8, RZ, P1, !PT ;  /* 0x00000008ff0f7c10 */ /* 0x000fca0008ffe4ff */
[----:B------:R-:W2:Y:S02]  /*03c0*/  LDG.E.U8 R14, desc[UR12][R14.64] ;  /* 0x0000000c0e0e7981 */ /* 0x000ea4000c1e1100 */
[----:B0-2---:R-:W-:Y:S02]  /*03d0*/  LEA R27, R14, UR6, 0x2 ;  /* 0x000000060e1b7c11 */ /* 0x005fe4000f8e10ff */
[----:B------:R-:W-:-:S03]  /*03e0*/  IADD3 R14, P1, PT, R11, UR7, RZ ;  /* 0x000000070b0e7c10 */ /* 0x000fc6000ff3e0ff */
[----:B------:R0:W-:Y:S02]  /*03f0*/  ATOMS.POPC.INC.32 RZ, [R27+URZ] ;  /* 0x000000001bff7f8c */ /* 0x0001e4000d8000ff */
[----:B------:R-:W-:-:S05]  /*0400*/  IMAD.X R15, RZ, RZ, UR8, P1 ;  /* 0x00000008ff0f7e24 */ /* 0x000fca00088e06ff */
[----:B------:R1:W2:Y:S02]  /*0410*/  LDG.E.U8 R28, desc[UR12][R14.64] ;  /* 0x0000000c0e1c7981 */ /* 0x0002a4000c1e1100 */
[----:B-1----:R-:W-:-:S05]  /*0420*/  IADD3 R14, P1, PT, R13, UR7, RZ ;  /* 0x000000070d0e7c10 */ /* 0x002fca000ff3e0ff */
[----:B------:R-:W-:-:S05]  /*0430*/  IMAD.X R15, RZ, RZ, UR8, P1 ;  /* 0x00000008ff0f7e24 */ /* 0x000fca00088e06ff */
[----:B------:R1:W3:Y:S02]  /*0440*/  LDG.E.U8 R29, desc[UR12][R14.64] ;  /* 0x0000000c0e1d7981 */ /* 0x0002e4000c1e1100 */
[----:B-1----:R-:W-:-:S05]  /*0450*/  IADD3 R14, P1, PT, R16, UR7, RZ ;  /* 0x00000007100e7c10 */ /* 0x002fca000ff3e0ff */
[----:B------:R-:W-:-:S05]  /*0460*/  IMAD.X R15, RZ, RZ, UR8, P1 ;  /* 0x00000008ff0f7e24 */ /* 0x000fca00088e06ff */
[----:B0-----:R0:W4:Y:S02]  /*0470*/  LDG.E.U8 R27, desc[UR12][R14.64] ;  /* 0x0000000c0e1b7981 */ /* 0x001124000c1e1100 */
[----:B0-----:R-:W-:-:S05]  /*0480*/  IADD3 R14, P1, PT, R23, UR7, RZ ;  /* 0x00000007170e7c10 */ /* 0x001fca000ff3e0ff */
[----:B------:R-:W-:Y:S01]  /*0490*/  IMAD.X R15, RZ, RZ, UR8, P1 ;  /* 0x00000008ff0f7e24 */ /* 0x000fe200088e06ff */
[----:B--2---:R-:W-:-:S05]  /*04a0*/  LEA R28, R28, UR6, 0x2 ;  /* 0x000000061c1c7c11 */ /* 0x004fca000f8e10ff */
[----:B------:R0:W-:Y:S04]  /*04b0*/  ATOMS.POPC.INC.32 RZ, [R28+URZ] ;  /* 0x000000001cff7f8c */ /* 0x0001e8000d8000ff */
[----:B0-----:R0:W2:Y:S02]  /*04c0*/  LDG.E.U8 R28, desc[UR12][R14.64] ;  /* 0x0000000c0e1c7981 */ /* 0x0010a4000c1e1100 */
[----:B0-----:R-:W-:Y:S02]  /*04d0*/  IADD3 R14, P1, PT, R5, UR7, RZ ;  /* 0x00000007050e7c10 */ /* 0x001fe4000ff3e0ff */
[----:B---3--:R-:W-:-:S03]  /*04e0*/  LEA R29, R29, UR6, 0x2 ;  /* 0x000000061d1d7c11 */ /* 0x008fc6000f8e10ff */
[----:B------:R-:W-:Y:S02]  /*04f0*/  IMAD.X R15, RZ, RZ, UR8, P1 ;  /* 0x00000008ff0f7e24 */ /* 0x000fe400088e06ff */
[----:B------:R0:W-:Y:S04]  /*0500*/  ATOMS.POPC.INC.32 RZ, [R29+URZ] ;  /* 0x000000001dff7f8c */ /* 0x0001e8000d8000ff */
[----:B0-----:R0:W3:Y:S01]  /*0510*/  LDG.E.U8 R29, desc[UR12][R14.64] ;  /* 0x0000000c0e1d7981 */ /* 0x0010e2000c1e1100 */
[----:B----4-:R-:W-:-:S05]  /*0520*/  LEA R27, R27, UR6, 0x2 ;  /* 0x000000061b1b7c11 */ /* 0x010fca000f8e10ff */
[----:B------:R1:W-:Y:S01]  /*0530*/  ATOMS.POPC.INC.32 RZ, [R27+URZ] ;  /* 0x000000001bff7f8c */ /* 0x0003e2000d8000ff */
[----:B0-----:R-:W-:-:S05]  /*0540*/  IADD3 R14, P1, PT, R7, UR7, RZ ;  /* 0x00000007070e7c10 */ /* 0x001fca000ff3e0ff */
[----:B------:R-:W-:-:S05]  /*0550*/  IMAD.X R15, RZ, RZ, UR8, P1 ;  /* 0x00000008ff0f7e24 */ /* 0x000fca00088e06ff */
[----:B-1----:R0:W4:Y:S02]  /*0560*/  LDG.E.U8 R27, desc[UR12][R14.64] ;  /* 0x0000000c0e1b7981 */ /* 0x002124000c1e1100 */
        /* <DEDUP_REMOVED lines=9> */
[----:B0-----:R0:W3:Y:S02]  /*0600*/  LDG.E.U8 R29, desc[UR12][R14.64] ;  /* 0x0000000c0e1d7981 */ /* 0x0010e4000c1e1100 */
[----:B0-----:R-:W-:Y:S02]  /*0610*/  IADD3 R14, P1, PT, R19, UR7, RZ ;  /* 0x00000007130e7c10 */ /* 0x001fe4000ff3e0ff */
[----:B----4-:R-:W-:-:S03]  /*0620*/  LEA R27, R27, UR6, 0x2 ;  /* 0x000000061b1b7c11 */ /* 0x010fc6000f8e10ff */
[----:B------:R-:W-:Y:S02]  /*0630*/  IMAD.X R15, RZ, RZ, UR8, P1 ;  /* 0x00000008ff0f7e24 */ /* 0x000fe400088e06ff */
[----:B------:R0:W-:Y:S04]  /*0640*/  ATOMS.POPC.INC.32 RZ, [R27+URZ] ;  /* 0x000000001bff7f8c */ /* 0x0001e8000d8000ff */
        /* <DEDUP_REMOVED lines=27> */
[----:B----4-:R-:W-:-:S02]  /*0800*/  LEA R27, R27, UR6, 0x2 ;  /* 0x000000061b1b7c11 */ /* 0x010fc4000f8e10ff */
[----:B------:R-:W-:-:S03]  /*0810*/  IADD3.X R15, PT, PT, RZ, UR8, RZ, P1, !PT ;  /* 0x00000008ff0f7c10 */ /* 0x000fc60008ffe4ff */
[----:B------:R0:W-:Y:S04]  /*0820*/  ATOMS.POPC.INC.32 RZ, [R27+URZ] ;  /* 0x000000001bff7f8c */ /* 0x0001e8000d8000ff */
[----:B0-----:R-:W4:Y:S01]  /*0830*/  LDG.E.U8 R27, desc[UR12][R14.64] ;  /* 0x0000000c0e1b7981 */ /* 0x001f22000c1e1100 */
[----:B------:R-:W-:Y:S01]  /*0840*/  R2UR UR9, R24 ;  /* 0x00000000180972ca */ /* 0x000fe200000e0000 */
[----:B------:R-:W-:Y:S01]  /*0850*/  VIADD R26, R26, 0x10 ;  /* 0x000000101a1a7836 */ /* 0x000fe20000000000 */
[----:B------:R-:W-:-:S04]  /*0860*/  R2UR UR10, R25 ;  /* 0x00000000190a72ca */ /* 0x000fc800000e0000 */
[----:B------:R-:W-:Y:S01]  /*0870*/  ISETP.NE.AND P1, PT, R26, RZ, PT ;  /* 0x000000ff1a00720c */ /* 0x000fe20003f25270 */
[----:B------:R-:W-:-:S06]  /*0880*/  UIADD3 UR4, UPT, UPT, UR4, 0x10, URZ ;  /* 0x0000001004047890 */ /* 0x000fcc000fffe0ff */
[----:B------:R-:W-:-:S04]  /*0890*/  UIADD3 UR7, UP0, UPT, UR9, UR7, URZ ;  /* 0x0000000709077290 */ /* 0x000fc8000ff1e0ff */
[----:B------:R-:W-:Y:S01]  /*08a0*/  UIADD3.X UR8, UPT, UPT, UR10, UR8, URZ, UP0, !UPT ;  /* 0x000000080a087290 */ /* 0x000fe200087fe4ff */
[----:B--2---:R-:W-:-:S05]  /*08b0*/  LEA R28, R28, UR6, 0x2 ;  /* 0x000000061c1c7c11 */ /* 0x004fca000f8e10ff */
[----:B------:R0:W-:Y:S01]  /*08c0*/  ATOMS.POPC.INC.32 RZ, [R28+URZ] ;  /* 0x000000001cff7f8c */ /* 0x0001e2000d8000ff */
[----:B---3--:R-:W-:-:S05]  /*08d0*/  LEA R29, R29, UR6, 0x2 ;  /* 0x000000061d1d7c11 */ /* 0x008fca000f8e10ff */
[----:B------:R0:W-:Y:S01]  /*08e0*/  ATOMS.POPC.INC.32 RZ, [R29+URZ] ;  /* 0x000000001dff7f8c */ /* 0x0001e2000d8000ff */
[----:B----4-:R-:W-:-:S05]  /*08f0*/  LEA R27, R27, UR6, 0x2 ;  /* 0x000000061b1b7c11 */ /* 0x010fca000f8e10ff */
[----:B------:R0:W-:Y:S01]  /*0900*/  ATOMS.POPC.INC.32 RZ, [R27+URZ] ;  /* 0x000000001bff7f8c */ /* 0x0001e2000d8000ff */
[----:B------:R-:W-:Y:S05]  /*0910*/  @P1 BRA `(.L_x_0) ;  /* 0xfffffff800a01947 */ /* 0x000fea000383ffff */
[----:B------:R-:W-:-:S13]  /*0920*/  LOP3.LUT P1, R7, R6, 0xf, RZ, 0xc0, !PT ;  /* 0x0000000f06077812 */ /* 0x000fda000782c0ff */
[----:B------:R-:W-:Y:S05]  /*0930*/  @!P1 BRA `(.L_x_1) ;  /* 0x0000000400949947 */ /* 0x000fea0003800000 */
[----:B------:R-:W-:Y:S02]  /*0940*/  ISETP.GE.U32.AND P2, PT, R7, 0x8, PT ;  /* 0x000000080700780c */ /* 0x000fe40003f46070 */
[----:B------:R-:W-:-:S04]  /*0950*/  LOP3.LUT R5, R6, 0x7, RZ, 0xc0, !PT ;  /* 0x0000000706057812 */ /* 0x000fc800078ec0ff */
[----:B------:R-:W-:-:S07]  /*0960*/  ISETP.NE.AND P1, PT, R5, RZ, PT ;  /* 0x000000ff0500720c */ /* 0x000fce0003f25270 */
[----:B------:R-:W-:Y:S06]  /*0970*/  @!P2 BRA `(.L_x_2) ;  /* 0x0000000000c4a947 */ /* 0x000fec0003800000 */
[--C-:B0-----:R-:W-:Y:S01]  /*0980*/  IMAD R27, R0, 0x11, R2.reuse ;  /* 0x00000011001b7824 */ /* 0x101fe200078e0202 */
[----:B------:R-:W-:Y:S01]  /*0990*/  IADD3 R28, P2, PT, R2, UR7, RZ ;  /* 0x00000007021c7c10 */ /* 0x000fe2000ff5e0ff */
[C-C-:B------:R-:W-:Y:S02]  /*09a0*/  IMAD R23, R0.reuse, 0x12, R2.reuse ;  /* 0x0000001200177824 */ /* 0x140fe400078e0202 */
[C---:B------:R-:W-:Y:S01]  /*09b0*/  IMAD R9, R0.reuse, 0x13, R2 ;  /* 0x0000001300097824 */ /* 0x040fe200078e0202 */
[----:B------:R-:W-:Y:S01]  /*09c0*/  IADD3 R26, P5, P6, R27, UR7, -R24 ;  /* 0x000000071b1a7c10 */ /* 0x000fe2000febe818 */
[C---:B------:R-:W-:Y:S01]  /*09d0*/  IMAD R15, R0.reuse, 0x14, R2 ;  /* 0x00000014000f7824 */ /* 0x040fe200078e0202 */
[----:B------:R-:W-:Y:S01]  /*09e0*/  IADD3 R22, P3, P4, R23, UR7, -R24 ;  /* 0x0000000717167c10 */ /* 0x000fe2000fc7e818 */
[C-C-:B------:R-:W-:Y:S01]  /*09f0*/  IMAD R19, R0.reuse, 0x15, R2.reuse ;  /* 0x0000001500137824 */ /* 0x140fe200078e0202 */
[--C-:B------:R-:W-:Y:S01]  /*0a00*/  IADD3.X R27, PT, PT, RZ, UR8, ~R25.reuse, P5, P6 ;  /* 0x00000008ff1b7c10 */ /* 0x100fe2000afecc19 */
[C---:B------:R-:W-:Y:S01]  /*0a10*/  IMAD R21, R0.reuse, 0x16, R2 ;  /* 0x0000001600157824 */ /* 0x040fe200078e0202 */
[----:B------:R-:W-:Y:S01]  /*0a20*/  IADD3 R8, P5, P6, R9, UR7, -R24 ;  /* 0x0000000709087c10 */ /* 0x000fe2000febe818 */
[----:B------:R-:W-:Y:S01]  /*0a30*/  IMAD R7, R0, 0x17, R2 ;  /* 0x0000001700077824 */ /* 0x000fe200078e0202 */
[--C-:B------:R-:W-:Y:S01]  /*0a40*/  IADD3.X R23, PT, PT, RZ, UR8, ~R25.reuse, P3, P4 ;  /* 0x00000008ff177c10 */ /* 0x100fe20009fe8c19 */
[----:B------:R-:W-:Y:S01]  /*0a50*/  IMAD.X R29, RZ, RZ, UR8, P2 ;  /* 0x00000008ff1d7e24 */ /* 0x000fe200090e06ff */
[----:B------:R-:W-:Y:S01]  /*0a60*/  IADD3 R14, P3, P4, R15, UR7, -R24 ;  /* 0x000000070f0e7c10 */ /* 0x000fe2000fc7e818 */
[----:B------:R-:W2:Y:S01]  /*0a70*/  LDG.E.U8 R26, desc[UR12][R26.64] ;  /* 0x0000000c1a1a7981 */ /* 0x000ea2000c1e1100 */
[----:B------:R-:W-:-:S02]  /*0a80*/  IADD3.X R9, PT, PT, RZ, UR8, ~R25, P5, P6 ;  /* 0x00000008ff097c10 */ /* 0x000fc4000afecc19 */
[--C-:B------:R-:W-:Y:S01]  /*0a90*/  IADD3 R18, P6, P5, R19, UR7, -R24.reuse ;  /* 0x0000000713127c10 */ /* 0x100fe2000fdde818 */
[----:B------:R-:W3:Y:S01]  /*0aa0*/  LDG.E.U8 R28, desc[UR12][R28.64] ;  /* 0x0000000c1c1c7981 */ /* 0x000ee2000c1e1100 */
[--C-:B------:R-:W-:Y:S02]  /*0ab0*/  IADD3.X R15, PT, PT, RZ, UR8, ~R25.reuse, P3, P4 ;  /* 0x00000008ff0f7c10 */ /* 0x100fe40009fe8c19 */
[--C-:B------:R-:W-:Y:S01]  /*0ac0*/  IADD3 R20, P3, P2, R21, UR7, -R24.reuse ;  /* 0x0000000715147c10 */ /* 0x100fe2000fa7e818 */
[----:B------:R-:W4:Y:S01]  /*0ad0*/  LDG.E.U8 R22, desc[UR12][R22.64] ;  /* 0x0000000c16167981 */ /* 0x000f22000c1e1100 */
[--C-:B------:R-:W-:Y:S02]  /*0ae0*/  IADD3.X R19, PT, PT, RZ, UR8, ~R25.reuse, P6, P5 ;  /* 0x00000008ff137c10 */ /* 0x100fe4000b7eac19 */
[----:B------:R-:W-:Y:S01]  /*0af0*/  IADD3 R24, P4, P5, R7, UR7, -R24 ;  /* 0x0000000707187c10 */ /* 0x000fe2000fd9e818 */
[----:B------:R-:W5:Y:S01]  /*0b00*/  LDG.E.U8 R8, desc[UR12][R8.64] ;  /* 0x0000000c08087981 */ /* 0x000f62000c1e1100 */
[----:B------:R-:W-:-:S02]  /*0b10*/  IADD3.X R21, PT, PT, RZ, UR8, ~R25, P3, P2 ;  /* 0x00000008ff157c10 */ /* 0x000fc40009fe4c19 */
[----:B------:R-:W-:Y:S01]  /*0b20*/  IADD3.X R25, PT, PT, RZ, UR8, ~R25, P4, P5 ;  /* 0x00000008ff197c10 */ /* 0x000fe2000a7eac19 */
[----:B------:R-:W5:Y:S04]  /*0b30*/  LDG.E.U8 R14, desc[UR12][R14.64] ;  /* 0x0000000c0e0e7981 */ /* 0x000f68000c1e1100 */
[----:B------:R-:W5:Y:S04]  /*0b40*/  LDG.E.U8 R18, desc[UR12][R18.64] ;  /* 0x0000000c12127981 */ /* 0x000f68000c1e1100 */
[----:B------:R-:W5:Y:S04]  /*0b50*/  LDG.E.U8 R20, desc[UR12][R20.64] ;  /* 0x0000000c14147981 */ /* 0x000f68000c1e1100 */
[----:B------:R-:W5:Y:S01]  /*0b60*/  LDG.E.U8 R24, desc[UR12][R24.64] ;  /* 0x0000000c18187981 */ /* 0x000f62000c1e1100 */
[----:B------:R-:W-:Y:S01]  /*0b70*/  UIADD3 UR4, UPT, UPT, UR4, 0x8, URZ ;  /* 0x0000000804047890 */ /* 0x000fe2000fffe0ff */
[----:B--2---:R-:W-:-:S02]  /*0b80*/  LEA R10, R26, UR6, 0x2 ;  /* 0x000000061a0a7c11 */ /* 0x004fc4000f8e10ff */
[----:B---3--:R-:W-:Y:S02]  /*0b90*/  LEA R7, R28, UR6, 0x2 ;  /* 0x000000061c077c11 */ /* 0x008fe4000f8e10ff */
[----:B----4-:R-:W-:-:S03]  /*0ba0*/  LEA R12, R22, UR6, 0x2 ;  /* 0x00000006160c7c11 */ /* 0x010fc6000f8e10ff */
[----:B------:R1:W-:Y:S01]  /*0bb0*/  ATOMS.POPC.INC.32 RZ, [R7+URZ] ;  /* 0x0000000007ff7f8c */ /* 0x0003e2000d8000ff */
[----:B-----5:R-:W-:-:S03]  /*0bc0*/  LEA R8, R8, UR6, 0x2 ;  /* 0x0000000608087c11 */ /* 0x020fc6000f8e10ff */
[----:B------:R1:W-:Y:S01]  /*0bd0*/  ATOMS.POPC.INC.32 RZ, [R10+URZ] ;  /* 0x000000000aff7f8c */ /* 0x0003e2000d8000ff */
[----:B------:R-:W-:-:S03]  /*0be0*/  LEA R14, R14, UR6, 0x2 ;  /* 0x000000060e0e7c11 */ /* 0x000fc6000f8e10ff */
[----:B------:R1:W-:Y:S01]  /*0bf0*/  ATOMS.POPC.INC.32 RZ, [R12+URZ] ;  /* 0x000000000cff7f8c */ /* 0x0003e2000d8000ff */
[----:B------:R-:W-:-:S03]  /*0c00*/  LEA R18, R18, UR6, 0x2 ;  /* 0x0000000612127c11 */ /* 0x000fc6000f8e10ff */
[----:B------:R1:W-:Y:S01]  /*0c10*/  ATOMS.POPC.INC.32 RZ, [R8+URZ] ;  /* 0x0000000008ff7f8c */ /* 0x0003e2000d8000ff */
[----:B------:R-:W-:-:S03]  /*0c20*/  LEA R20, R20, UR6, 0x2 ;  /* 0x0000000614147c11 */ /* 0x000fc6000f8e10ff */
[----:B------:R1:W-:Y:S01]  /*0c30*/  ATOMS.POPC.INC.32 RZ, [R14+URZ] ;  /* 0x000000000eff7f8c */ /* 0x0003e2000d8000ff */
[----:B------:R-:W-:-:S03]  /*0c40*/  LEA R24, R24, UR6, 0x2 ;  /* 0x0000000618187c11 */ /* 0x000fc6000f8e10ff */
[----:B------:R1:W-:Y:S04]  /*0c50*/  ATOMS.POPC.INC.32 RZ, [R18+URZ] ;  /* 0x0000000012ff7f8c */ /* 0x0003e8000d8000ff */
[----:B------:R1:W-:Y:S04]  /*0c60*/  ATOMS.POPC.INC.32 RZ, [R20+URZ] ;  /* 0x0000000014ff7f8c */ /* 0x0003e8000d8000ff */
[----:B------:R1:W-:Y:S01]  /*0c70*/  ATOMS.POPC.INC.32 RZ, [R24+URZ] ;  /* 0x0000000018ff7f8c */ /* 0x0003e2000d8000ff */
[----:B------:R-:W-:-:S07]  /*0c80*/  IMAD.U32 R22, RZ, RZ, UR4 ;  /* 0x00000004ff167e24 */ /* 0x000fce000f8e00ff */
.L_x_2:
[----:B------:R-:W-:Y:S05]  /*0c90*/  @!P1 BRA `(.L_x_1) ;  /* 0x0000000000bc9947 */ /* 0x000fea0003800000 */
[----:B------:R-:W-:Y:S02]  /*0ca0*/  ISETP.GE.U32.AND P1, PT, R5, 0x4, PT ;  /* 0x000000040500780c */ /* 0x000fe40003f26070 */
[----:B-1----:R-:W-:-:S04]  /*0cb0*/  LOP3.LUT R7, R6, 0x3, RZ, 0xc0, !PT ;  /* 0x0000000306077812 */ /* 0x002fc800078ec0ff */
[----:B------:R-:W-:-:S07]  /*0cc0*/  ISETP.NE.AND P2, PT, R7, RZ, PT ;  /* 0x000000ff0700720c */ /* 0x000fce0003f45270 */
[----:B------:R-:W-:Y:S06]  /*0cd0*/  @!P1 BRA `(.L_x_3) ;  /* 0x00000000006c9947 */ /* 0x000fec0003800000 */
[----:B------:R-:W-:Y:S01]  /*0ce0*/  IMAD R21, R22, R0, R2 ;  /* 0x0000000016157224 */ /* 0x000fe200078e0202 */
[----:B------:R-:W-:-:S03]  /*0cf0*/  UIADD3 UR4, UP0, UPT, UR5, UR14, URZ ;  /* 0x0000000e05047290 */ /* 0x000fc6000ff1e0ff */
[C-C-:B------:R-:W-:Y:S01]  /*0d00*/  IMAD.IADD R19, R21.reuse, 0x1, R0.reuse ;  /* 0x0000000115137824 */ /* 0x140fe200078e0200 */
[----:B------:R-:W-:Y:S02]  /*0d10*/  UIADD3.X UR7, UPT, UPT, URZ, UR15, URZ, UP0, !UPT ;  /* 0x0000000fff077290 */ /* 0x000fe400087fe4ff */
[----:B------:R-:W-:Y:S01]  /*0d20*/  IADD3 R20, P1, PT, R21, UR4, RZ ;  /* 0x0000000415147c10 */ /* 0x000fe2000ff3e0ff */
[C---:B------:R-:W-:Y:S01]  /*0d30*/  IMAD.IADD R15, R19.reuse, 0x1, R0 ;  /* 0x00000001130f7824 */ /* 0x040fe200078e0200 */
[----:B------:R-:W-:-:S03]  /*0d40*/  IADD3 R18, P3, PT, R19, UR4, RZ ;  /* 0x0000000413127c10 */ /* 0x000fc6000ff7e0ff */
[C---:B------:R-:W-:Y:S02]  /*0d50*/  IMAD.IADD R8, R15.reuse, 0x1, R0 ;  /* 0x000000010f087824 */ /* 0x040fe400078e0200 */
[----:B------:R-:W-:Y:S01]  /*0d60*/  IMAD.X R21, RZ, RZ, UR7, P1 ;  /* 0x00000007ff157e24 */ /* 0x000fe200088e06ff */
[----:B------:R-:W-:Y:S01]  /*0d70*/  IADD3 R14, P1, PT, R15, UR4, RZ ;  /* 0x000000040f0e7c10 */ /* 0x000fe2000ff3e0ff */
[----:B------:R-:W-:Y:S01]  /*0d80*/  IMAD.X R19, RZ, RZ, UR7, P3 ;  /* 0x00000007ff137e24 */ /* 0x000fe200098e06ff */
[----:B------:R-:W-:Y:S02]  /*0d90*/  IADD3 R8, P3, PT, R8, UR4, RZ ;  /* 0x0000000408087c10 */ /* 0x000fe4000ff7e0ff */
[----:B------:R-:W2:Y:S01]  /*0da0*/  LDG.E.U8 R20, desc[UR12][R20.64] ;  /* 0x0000000c14147981 */ /* 0x000ea2000c1e1100 */
[----:B------:R-:W-:Y:S02]  /*0db0*/  IMAD.X R15, RZ, RZ, UR7, P1 ;  /* 0x00000007ff0f7e24 */ /* 0x000fe400088e06ff */
[----:B------:R-:W-:Y:S01]  /*0dc0*/  IMAD.X R9, RZ, RZ, UR7, P3 ;  /* 0x00000007ff097e24 */ /* 0x000fe200098e06ff */
[----:B------:R-:W3:Y:S04]  /*0dd0*/  LDG.E.U8 R18, desc[UR12][R18.64] ;  /* 0x0000000c12127981 */ /* 0x000ee8000c1e1100 */
[----:B------:R-:W4:Y:S04]  /*0de0*/  LDG.E.U8 R14, desc[UR12][R14.64] ;  /* 0x0000000c0e0e7981 */ /* 0x000f28000c1e1100 */
[----:B------:R-:W5:Y:S01]  /*0df0*/  LDG.E.U8 R8, desc[UR12][R8.64] ;  /* 0x0000000c08087981 */ /* 0x000f62000c1e1100 */
[----:B------:R-:W-:Y:S01]  /*0e00*/  VIADD R22, R22, 0x4 ;  /* 0x0000000416167836 */ /* 0x000fe20000000000 */
[----:B--2---:R-:W-:-:S02]  /*0e10*/  LEA R5, R20, UR6, 0x2 ;  /* 0x0000000614057c11 */ /* 0x004fc4000f8e10ff */
[----:B---3--:R-:W-:-:S03]  /*0e20*/  LEA R10, R18, UR6, 0x2 ;  /* 0x00000006120a7c11 */ /* 0x008fc6000f8e10ff */
[----:B------:R1:W-:Y:S01]  /*0e30*/  ATOMS.POPC.INC.32 RZ, [R5+URZ] ;  /* 0x0000000005ff7f8c */ /* 0x0003e2000d8000ff */
[----:B----4-:R-:W-:-:S03]  /*0e40*/  LEA R12, R14, UR6, 0x2 ;  /* 0x000000060e0c7c11 */ /* 0x010fc6000f8e10ff */
[----:B------:R1:W-:Y:S01]  /*0e50*/  ATOMS.POPC.INC.32 RZ, [R10+URZ] ;  /* 0x000000000aff7f8c */ /* 0x0003e2000d8000ff */
[----:B-----5:R-:W-:-:S03]  /*0e60*/  LEA R17, R8, UR6, 0x2 ;  /* 0x0000000608117c11 */ /* 0x020fc6000f8e10ff */
[----:B------:R1:W-:Y:S04]  /*0e70*/  ATOMS.POPC.INC.32 RZ, [R12+URZ] ;  /* 0x000000000cff7f8c */ /* 0x0003e8000d8000ff */
[----:B------:R1:W-:Y:S02]  /*0e80*/  ATOMS.POPC.INC.32 RZ, [R17+URZ] ;  /* 0x0000000011ff7f8c */ /* 0x0003e4000d8000ff */
.L_x_3:
[----:B------:R-:W-:Y:S05]  /*0e90*/  @!P2 BRA `(.L_x_1) ;  /* 0x00000000003ca947 */ /* 0x000fea0003800000 */
[----:B------:R-:W-:Y:S02]  /*0ea0*/  IMAD R22, R0, R22, R2 ;  /* 0x0000001600167224 */ /* 0x000fe400078e0202 */
[----:B------:R-:W-:Y:S02]  /*0eb0*/  IMAD.U32 R15, RZ, RZ, UR5 ;  /* 0x00000005ff0f7e24 */ /* 0x000fe4000f8e00ff */
[----:B------:R-:W-:-:S03]  /*0ec0*/  IMAD.MOV R7, RZ, RZ, -R7 ;  /* 0x000000ffff077224 */ /* 0x000fc600078e0a07 */
[----:B------:R-:W-:-:S04]  /*0ed0*/  IADD3 R15, P1, P2, R15, UR14, R22 ;  /* 0x0000000e0f0f7c10 */ /* 0x000fc8000fa3e016 */
[----:B-1----:R-:W-:-:S09]  /*0ee0*/  IADD3.X R10, PT, PT, RZ, UR15, RZ, P1, P2 ;  /* 0x0000000fff0a7c10 */ /* 0x002fd20008fe44ff */
.L_x_4:
[----:B------:R-:W-:Y:S01]  /*0ef0*/  IMAD.MOV.U32 R8, RZ, RZ, R15 ;  /* 0x000000ffff087224 */ /* 0x000fe200078e000f */
[----:B------:R-:W-:-:S05]  /*0f00*/  MOV R9, R10 ;  /* 0x0000000a00097202 */ /* 0x000fca0000000f00 */
[----:B--2---:R-:W2:Y:S01]  /*0f10*/  LDG.E.U8 R5, desc[UR12][R8.64] ;  /* 0x0000000c08057981 */ /* 0x004ea2000c1e1100 */
[----:B------:R-:W-:Y:S01]  /*0f20*/  VIADD R7, R7, 0x1 ;  /* 0x0000000107077836 */ /* 0x000fe20000000000 */
[----:B------:R-:W-:-:S04]  /*0f30*/  IADD3 R15, P2, PT, R0, R15, RZ ;  /* 0x0000000f000f7210 */ /* 0x000fc80007f5e0ff */
[----:B------:R-:W-:Y:S01]  /*0f40*/  ISETP.NE.AND P1, PT, R7, RZ, PT ;  /* 0x000000ff0700720c */ /* 0x000fe20003f25270 */
[----:B------:R-:W-:Y:S01]  /*0f50*/  IMAD.X R10, RZ, RZ, R10, P2 ;  /* 0x000000ffff0a7224 */ /* 0x000fe200010e060a */
[----:B--2---:R-:W-:-:S05]  /*0f60*/  LEA R5, R5, UR6, 0x2 ;  /* 0x0000000605057c11 */ /* 0x004fca000f8e10ff */
[----:B------:R2:W-:Y:S06]  /*0f70*/  ATOMS.POPC.INC.32 RZ, [R5+URZ] ;  /* 0x0000000005ff7f8c */ /* 0x0005ec000d8000ff */
[----:B------:R-:W-:Y:S05]  /*0f80*/  @P1 BRA `(.L_x_4) ;  /* 0xfffffffc00d81947 */ /* 0x000fea000383ffff */
.L_x_1:
[----:B------:R-:W-:Y:S01]  /*0f90*/  BAR.SYNC.DEFER_BLOCKING 0x0 ;  /* 0x0000000000007b1d */ /* 0x000fe20000010000 */
[C---:B-12---:R-:W-:Y:S02]  /*0fa0*/  VIADD R5, R2.reuse, 0xffffffff ;  /* 0xffffffff02057836 */ /* 0x046fe40000000000 */
[----:B------:R-:W-:-:S03]  /*0fb0*/  VIADD R9, R2, 0xfffffffe ;  /* 0xfffffffe02097836 */ /* 0x000fc60000000000 */
[----:B------:R-:W-:Y:S01]  /*0fc0*/  ISETP.GT.U32.AND P1, PT, R5, 0xfe, PT ;  /* 0x000000fe0500780c */ /* 0x000fe20003f24070 */
[----:B------:R-:W-:Y:S01]  /*0fd0*/  BSSY.RECONVERGENT B0, `(.L_x_5) ;  /* 0x0000050000007945 */ /* 0x000fe20003800200 */
[C---:B------:R-:W-:Y:S02]  /*0fe0*/  LEA R5, R2.reuse, UR6, 0x2 ;  /* 0x0000000602057c11 */ /* 0x040fe4000f8e10ff */
[----:B------:R-:W-:Y:S01]  /*0ff0*/  ISETP.GT.U32.AND P2, PT, R9, 0xfd, PT ;  /* 0x000000fd0900780c */ /* 0x000fe20003f44070 */
[----:B------:R-:W-:-:S08]  /*1000*/  VIADD R9, R2, 0xfffffffc ;  /* 0xfffffffc02097836 */ /* 0x000fd00000000000 */
[----:B------:R-:W-:Y:S01]  /*1010*/  @!P1 LDS R7, [R5+-0x4] ;  /* 0xfffffc0005079984 */ /* 0x000fe20000000800 */
[----:B------:R-:W-:Y:S06]  /*1020*/  BAR.SYNC.DEFER_BLOCKING 0x0 ;  /* 0x0000000000007b1d */ /* 0x000fec0000010000 */
[----:B------:R-:W1:Y:S02]  /*1030*/  @!P1 LDS R8, [R5] ;  /* 0x0000000005089984 */ /* 0x000e640000000800 */
[----:B-1----:R-:W-:-:S05]  /*1040*/  @!P1 IMAD.IADD R8, R7, 0x1, R8 ;  /* 0x0000000107089824 */ /* 0x002fca00078e0208 */
[----:B------:R-:W-:Y:S01]  /*1050*/  @!P1 STS [R5], R8 ;  /* 0x0000000805009388 */ /* 0x000fe20000000800 */
[----:B------:R-:W-:Y:S01]  /*1060*/  BAR.SYNC.DEFER_BLOCKING 0x0 ;  /* 0x0000000000007b1d */ /* 0x000fe20000010000 */
[----:B------:R-:W-:Y:S01]  /*1070*/  ISETP.GT.U32.AND P1, PT, R9, 0xfb, PT ;  /* 0x000000fb0900780c */ /* 0x000fe20003f24070 */
[----:B------:R-:W-:-:S04]  /*1080*/  VIADD R9, R2, 0xfffffff8 ;  /* 0xfffffff802097836 */ /* 0x000fc80000000000 */
[----:B------:R-:W-:Y:S02]  /*1090*/  @!P2 LDS R7, [R5+-0x8] ;  /* 0xfffff8000507a984 */ /* 0x000fe40000000800 */
        /* <DEDUP_REMOVED lines=29> */
[----:B------:R-:W-:Y:S02]  /*1270*/  ISETP.GT.U32.AND P1, PT, R9, 0xbf, PT ;  /* 0x000000bf0900780c */ /* 0x000fe40003f24070 */
[----:B------:R-:W-:-:S03]  /*1280*/  LOP3.LUT R9, R2, 0x380, RZ, 0xc0, !PT ;  /* 0x0000038002097812 */ /* 0x000fc600078ec0ff */
[----:B------:R-:W-:Y:S02]  /*1290*/  @!P2 LDS R7, [R5+-0x80] ;  /* 0xffff80000507a984 */ /* 0x000fe40000000800 */
[----:B------:R-:W-:Y:S06]  /*12a0*/  BAR.SYNC.DEFER_BLOCKING 0x0 ;  /* 0x0000000000007b1d */ /* 0x000fec0000010000 */
[----:B------:R-:W1:Y:S02]  /*12b0*/  @!P2 LDS R10, [R5] ;  /* 0x00000000050aa984 */ /* 0x000e640000000800 */
[----:B-1----:R-:W-:-:S05]  /*12c0*/  @!P2 IADD3 R10, PT, PT, R7, R10, RZ ;  /* 0x0000000a070aa210 */ /* 0x002fca0007ffe0ff */
[----:B------:R-:W-:Y:S01]  /*12d0*/  @!P2 STS [R5], R10 ;  /* 0x0000000a0500a388 */ /* 0x000fe20000000800 */
[----:B------:R-:W-:Y:S01]  /*12e0*/  BAR.SYNC.DEFER_BLOCKING 0x0 ;  /* 0x0000000000007b1d */ /* 0x000fe20000010000 */
[----:B------:R-:W-:-:S05]  /*12f0*/  ISETP.NE.AND P2, PT, R9, 0x80, PT ;  /* 0x000000800900780c */ /* 0x000fca0003f45270 */
[----:B------:R-:W-:Y:S02]  /*1300*/  @!P1 LDS R7, [R5+-0x100] ;  /* 0xffff000005079984 */ /* 0x000fe40000000800 */
[----:B------:R-:W-:Y:S06]  /*1310*/  BAR.SYNC.DEFER_BLOCKING 0x0 ;  /* 0x0000000000007b1d */ /* 0x000fec0000010000 */
[----:B------:R-:W1:Y:S02]  /*1320*/  @!P1 LDS R8, [R5] ;  /* 0x0000000005089984 */ /* 0x000e640000000800 */
[----:B-1----:R-:W-:-:S05]  /*1330*/  @!P1 IMAD.IADD R8, R7, 0x1, R8 ;  /* 0x0000000107089824 */ /* 0x002fca00078e0208 */
[----:B------:R-:W-:Y:S01]  /*1340*/  @!P1 STS [R5], R8 ;  /* 0x0000000805009388 */ /* 0x000fe20000000800 */
[----:B------:R-:W-:Y:S01]  /*1350*/  BAR.SYNC.DEFER_BLOCKING 0x0 ;  /* 0x0000000000007b1d */ /* 0x000fe20000010000 */
[----:B------:R-:W-:-:S05]  /*1360*/  ISETP.NE.AND P1, PT, R2, RZ, PT ;  /* 0x000000ff0200720c */ /* 0x000fca0003f25270 */
[----:B------:R-:W-:Y:S02]  /*1370*/  @!P2 LDS R7, [R5+-0x200] ;  /* 0xfffe00000507a984 */ /* 0x000fe40000000800 */
[----:B------:R-:W-:Y:S06]  /*1380*/  BAR.SYNC.DEFER_BLOCKING 0x0 ;  /* 0x0000000000007b1d */ /* 0x000fec0000010000 */
[----:B------:R-:W1:Y:S02]  /*1390*/  @!P2 LDS R10, [R5] ;  /* 0x00000000050aa984 */ /* 0x000e640000000800 */
[----:B-1----:R-:W-:-:S02]  /*13a0*/  @!P2 IMAD.IADD R10, R10, 0x1, R7 ;  /* 0x000000010a0aa824 */ /* 0x002fc400078e0207 */
[----:B------:R-:W-:-:S03]  /*13b0*/  @!P1 IMAD.MOV.U32 R7, RZ, RZ, 0x8000 ;  /* 0x00008000ff079424 */ /* 0x000fc600078e00ff */
[----:B------:R1:W-:Y:S01]  /*13c0*/  @!P2 STS [R5], R10 ;  /* 0x0000000a0500a388 */ /* 0x0003e20000000800 */
[----:B------:R-:W-:Y:S06]  /*13d0*/  BAR.SYNC.DEFER_BLOCKING 0x0 ;  /* 0x0000000000007b1d */ /* 0x000fec0000010000 */
[----:B------:R1:W-:Y:S02]  /*13e0*/  @!P1 STS [UR6+0x500], R7 ;  /* 0x00050007ff009988 */ /* 0x0003e40008000806 */
[----:B------:R-:W-:Y:S06]  /*13f0*/  BAR.SYNC.DEFER_BLOCKING 0x0 ;  /* 0x0000000000007b1d */ /* 0x000fec0000010000 */
[----:B------:R-:W-:Y:S05]  /*1400*/  @P0 BRA `(.L_x_6) ;  /* 0x0000000000300947 */ /* 0x000fea0003800000 */
[----:B-1----:R-:W1:Y:S02]  /*1410*/  LDS R7, [R5] ;  /* 0x0000000005077984 */ /* 0x002e640000000800 */
[----:B-1----:R-:W-:-:S13]  /*1420*/  ISETP.NE.AND P1, PT, R7, RZ, PT ;  /* 0x000000ff0700720c */ /* 0x002fda0003f25270 */
[----:B------:R-:W-:Y:S05]  /*1430*/  @!P1 BRA `(.L_x_6) ;  /* 0x0000000000249947 */ /* 0x000fea0003800000 */
[----:B------:R-:W1:Y:S01]  /*1440*/  S2R R8, SR_LANEID ;  /* 0x0000000000087919 */ /* 0x000e620000000000 */
[----:B------:R-:W-:Y:S01]  /*1450*/  VOTEU.ANY UR4, UPT, PT ;  /* 0x0000000000047886 */ /* 0x000fe200038e0100 */
[----:B------:R-:W-:Y:S01]  /*1460*/  CREDUX.MIN.S32 UR7, R7 ;  /* 0x00000000070772cc */ /* 0x000fe20000008200 */
[----:B------:R-:W-:Y:S01]  /*1470*/  UFLO.U32 UR4, UR4 ;  /* 0x00000004000472bd */ /* 0x000fe200080e0000 */
[----:B------:R-:W-:-:S05]  /*1480*/  VIADD R7, R3, 0x500 ;  /* 0x0000050003077836 */ /* 0x000fca0000000000 */
[----:B------:R-:W-:Y:S02]  /*1490*/  LEA R7, R4, R7, 0x18 ;  /* 0x0000000704077211 */ /* 0x000fe400078ec0ff */
[----:B-1----:R-:W-:-:S04]  /*14a0*/  ISETP.EQ.U32.AND P1, PT, R8, UR4, PT ;  /* 0x0000000408007c0c */ /* 0x002fc8000bf22070 */
[----:B------:R-:W-:-:S09]  /*14b0*/  IMAD.U32 R8, RZ, RZ, UR7 ;  /* 0x00000007ff087e24 */ /* 0x000fd2000f8e00ff */
[----:B------:R2:W-:Y:S02]  /*14c0*/  @P1 ATOMS.MIN.S32 RZ, [R7], R8 ;  /* 0x0000000807ff138c */ /* 0x0005e40000800200 */
.L_x_6:
[----:B------:R-:W-:Y:S05]  /*14d0*/  BSYNC.RECONVERGENT B0 ;  /* 0x0000000000007941 */ /* 0x000fea0003800200 */
.L_x_5:
[----:B------:R-:W-:Y:S06]  /*14e0*/  BAR.SYNC.DEFER_BLOCKING 0x0 ;  /* 0x0000000000007b1d */ /* 0x000fec0000010000 */
[----:B------:R-:W-:Y:S04]  /*14f0*/  BSSY.RECONVERGENT B0, `(.L_x_7) ;  /* 0x000001f000007945 */ /* 0x000fe80003800200 */
[----:B------:R-:W-:Y:S05]  /*1500*/  @P0 BRA `(.L_x_8) ;  /* 0x0000000000740947 */ /* 0x000fea0003800000 */
[----:B------:R-:W1:Y:S01]  /*1510*/  LDS R3, [UR6+0x500] ;  /* 0x00050006ff037984 */ /* 0x000e620008000800 */
[----:B------:R-:W-:Y:S03]  /*1520*/  BSSY.RECONVERGENT B1, `(.L_x_9) ;  /* 0x0000011000017945 */ /* 0x000fe60003800200 */
[----:B------:R-:W3:Y:S01]  /*1530*/  LDS R4, [R5] ;  /* 0x0000000005047984 */ /* 0x000ee20000000800 */
[----:B-12---:R-:W-:-:S04]  /*1540*/  IADD3 R7, PT, PT, -R3, 0x10000, RZ ;  /* 0x0001000003077810 */ /* 0x006fc80007ffe1ff */
[----:B------:R-:W-:Y:S01]  /*1550*/  I2FP.F32.S32 R10, R7 ;  /* 0x00000007000a7245 */ /* 0x000fe20000201400 */
[----:B---3--:R-:W-:-:S03]  /*1560*/  IMAD.IADD R3, R4, 0x1, -R3 ;  /* 0x0000000104037824 */ /* 0x008fc600078e0a03 */
[----:B------:R-:W1:Y:S02]  /*1570*/  MUFU.RCP R7, R10 ;  /* 0x0000000a00077308 */ /* 0x000e640000001000 */
[----:B------:R-:W-:-:S06]  /*1580*/  I2FP.F32.S32 R3, R3 ;  /* 0x0000000300037245 */ /* 0x000fcc0000201400 */
[----:B------:R-:W2:Y:S01]  /*1590*/  FCHK P0, R3, R10 ;  /* 0x0000000a03007302 */ /* 0x000ea20000000000 */
[----:B-1----:R-:W-:-:S04]  /*15a0*/  FFMA R4, -R10, R7, 1 ;  /* 0x3f8000000a047423 */ /* 0x002fc80000000107 */
[----:B------:R-:W-:-:S04]  /*15b0*/  FFMA R4, R7, R4, R7 ;  /* 0x0000000407047223 */ /* 0x000fc80000000007 */
[----:B------:R-:W-:-:S04]  /*15c0*/  FFMA R7, R3, R4, RZ ;  /* 0x0000000403077223 */ /* 0x000fc800000000ff */
[----:B------:R-:W-:-:S04]  /*15d0*/  FFMA R8, -R10, R7, R3 ;  /* 0x000000070a087223 */ /* 0x000fc80000000103 */
[----:B------:R-:W-:Y:S01]  /*15e0*/  FFMA R4, R4, R8, R7 ;  /* 0x0000000804047223 */ /* 0x000fe20000000007 */
[----:B--2---:R-:W-:Y:S06]  /*15f0*/  @!P0 BRA `(.L_x_10) ;  /* 0x00000000000c8947 */ /* 0x004fec0003800000 */
[----:B------:R-:W-:-:S07]  /*1600*/  MOV R8, 0x1620 ;  /* 0x0000162000087802 */ /* 0x000fce0000000f00 */
[----:B0-----:R-:W-:Y:S05]  /*1610*/  CALL.REL.NOINC `($__internal_0_$__cuda_sm3x_div_rn_noftz_f32_slowpath) ;  /* 0x00000014007c7944 */ /* 0x001fea0003c00000 */
[----:B------:R-:W-:-:S07]  /*1620*/  IMAD.MOV.U32 R4, RZ, RZ, R3 ;  /* 0x000000ffff047224 */ /* 0x000fce00078e0003 */
.L_x_10:
[----:B------:R-:W-:Y:S05]  /*1630*/  BSYNC.RECONVERGENT B1 ;  /* 0x0000000000017941 */ /* 0x000fea0003800200 */
.L_x_9:
[----:B------:R-:W1:Y:S01]  /*1640*/  S2UR UR7, SR_CgaCtaId ;  /* 0x00000000000779c3 */ /* 0x000e620000008800 */
[----:B------:R-:W-:Y:S01]  /*1650*/  FMUL R5, R4, 255 ;  /* 0x437f000004057820 */ /* 0x000fe20000400000 */
[----:B------:R-:W-:Y:S02]  /*1660*/  UMOV UR4, 0x400 ;  /* 0x0000040000047882 */ /* 0x000fe40000000000 */
[----:B------:R-:W-:-:S03]  /*1670*/  IMAD.U32 R3, RZ, RZ, UR4 ;  /* 0x00000004ff037e24 */ /* 0x000fc6000f8e00ff */
[----:B------:R-:W2:Y:S01]  /*1680*/  F2I.U32.TRUNC.NTZ R5, R5 ;  /* 0x0000000500057305 */ /* 0x000ea2000020f000 */
[----:B------:R-:W-:Y:S02]  /*1690*/  VIADD R7, R3, 0x400 ;  /* 0x0000040003077836 */ /* 0x000fe40000000000 */
[----:B-1----:R-:W-:-:S05]  /*16a0*/  IMAD.U32 R4, RZ, RZ, UR7 ;  /* 0x00000007ff047e24 */ /* 0x002fca000f8e00ff */
[----:B------:R-:W-:-:S05]  /*16b0*/  LEA R7, R4, R7, 0x18 ;  /* 0x0000000704077211 */ /* 0x000fca00078ec0ff */
[----:B------:R-:W-:-:S05]  /*16c0*/  IMAD.IADD R8, R7, 0x1, R2 ;  /* 0x0000000107087824 */ /* 0x000fca00078e0202 */
[----:B--2---:R3:W-:Y:S02]  /*16d0*/  STS.U8 [R8], R5 ;  /* 0x0000000508007388 */ /* 0x0047e40000000000 */
.L_x_8:
[----:B------:R-:W-:Y:S05]  /*16e0*/  BSYNC.RECONVERGENT B0 ;  /* 0x0000000000007941 */ /* 0x000fea0003800200 */
.L_x_7:
[----:B-1-3--:R-:W-:Y:S01]  /*16f0*/  LOP3.LUT R5, R6, 0x1fffc, RZ, 0xc0, !PT ;  /* 0x0001fffc06057812 */ /* 0x00afe200078ec0ff */
[----:B------:R-:W1:Y:S01]  /*1700*/  LDCU.128 UR8, c[0x0][0x380] ;  /* 0x00007000ff0877ac */ /* 0x000e620008000c00 */
[----:B--2---:R-:W-:Y:S01]  /*1710*/  IMAD.U32 R7, RZ, RZ, UR5 ;  /* 0x00000005ff077e24 */ /* 0x004fe2000f8e00ff */
[----:B------:R-:W-:Y:S01]  /*1720*/  SHF.L.U32 R8, R0, 0x2, RZ ;  /* 0x0000000200087819 */ /* 0x000fe200000006ff */
[----:B------:R-:W-:Y:S01]  /*1730*/  VIADD R10, R11, UR5 ;  /* 0x000000050b0a7c36 */ /* 0x000fe20008000000 */
[----:B------:R-:W-:Y:S01]  /*1740*/  R2UR UR4, R5 ;  /* 0x00000000050472ca */ /* 0x000fe200000e0000 */
[----:B------:R-:W-:Y:S01]  /*1750*/  VIADD R19, R2, UR5 ;  /* 0x0000000502137c36 */ /* 0x000fe20008000000 */
[----:B------:R-:W-:Y:S01]  /*1760*/  LOP3.LUT R5, R6, 0x3, RZ, 0xc0, !PT ;  /* 0x0000000306057812 */ /* 0x000fe200078ec0ff */
[----:B------:R-:W-:Y:S01]  /*1770*/  IMAD.MOV.U32 R26, RZ, RZ, RZ ;  /* 0x000000ffff1a7224 */ /* 0x000fe200078e00ff */
[----:B------:R-:W-:Y:S01]  /*1780*/  SHF.R.U32.HI R6, RZ, 0x2, R6 ;  /* 0x00000002ff067819 */ /* 0x000fe20000011606 */
[----:B0-----:R-:W-:Y:S01]  /*1790*/  IMAD R27, R0, 0x2, R19 ;  /* 0x00000002001b7824 */ /* 0x001fe200078e0213 */
[----:B------:R-:W-:Y:S01]  /*17a0*/  SHF.R.U32.HI R9, RZ, 0x1e, R0 ;  /* 0x0000001eff097819 */ /* 0x000fe20000011600 */
[----:B------:R-:W-:-:S06]  /*17b0*/  IMAD.MOV.U32 R12, RZ, RZ, RZ ;  /* 0x000000ffff0c7224 */ /* 0x000fcc00078e00ff */
[----:B------:R-:W-:Y:S01]  /*17c0*/  UIADD3 UR4, UPT, UPT, -UR4, URZ, URZ ;  /* 0x000000ff04047290 */ /* 0x000fe2000fffe1ff */
[----:B------:R-:W-:Y:S01]  /*17d0*/  BAR.SYNC.DEFER_BLOCKING 0x0 ;  /* 0x0000000000007b1d */ /* 0x000fe20000010000 */
[C---:B-1----:R-:W-:Y:S02]  /*17e0*/  IADD3 R11, P4, P5, R7.reuse, UR8, R11 ;  /* 0x00000008070b7c10 */ /* 0x042fe4000fd9e00b */
[----:B------:R-:W-:Y:S01]  /*17f0*/  UISETP.GE.AND UP0, UPT, UR4, URZ, UPT ;  /* 0x000000ff0400728c */ /* 0x000fe2000bf06270 */
[----:B------:R-:W-:Y:S02]  /*1800*/  IADD3 R13, P3, P0, R7, UR8, R13 ;  /* 0x00000008070d7c10 */ /* 0x000fe4000f87e00d */
[----:B------:R-:W-:Y:S02]  /*1810*/  IADD3.X R17, PT, PT, RZ, UR9, RZ, P4, P5 ;  /* 0x00000009ff117c10 */ /* 0x000fe4000a7ea4ff */
[----:B------:R-:W-:Y:S01]  /*1820*/  IADD3 R20, P4, PT, R19, UR10, RZ ;  /* 0x0000000a13147c10 */ /* 0x000fe2000ff9e0ff */
[----:B------:R-:W-:Y:S01]  /*1830*/  IMAD R19, R0, 0x3, R19 ;  /* 0x0000000300137824 */ /* 0x000fe200078e0213 */
[----:B------:R-:W-:-:S02]  /*1840*/  IADD3 R16, P1, P2, R7, UR8, R16 ;  /* 0x0000000807107c10 */ /* 0x000fc4000fa3e010 */
[----:B------:R-:W-:Y:S01]  /*1850*/  IADD3 R18, P5, P6, R2, UR8, R7 ;  /* 0x0000000802127c10 */ /* 0x000fe2000febe007 */
[----:B------:R-:W-:Y:S01]  /*1860*/  IMAD.X R25, RZ, RZ, UR11, P4 ;  /* 0x0000000bff197e24 */ /* 0x000fe2000a0e06ff */
[----:B------:R-:W-:Y:S02]  /*1870*/  IADD3.X R22, PT, PT, RZ, UR9, RZ, P3, P0 ;  /* 0x00000009ff167c10 */ /* 0x000fe40009fe04ff */
[----:B------:R-:W-:Y:S02]  /*1880*/  IADD3.X R23, PT, PT, RZ, UR9, RZ, P1, P2 ;  /* 0x00000009ff177c10 */ /* 0x000fe40008fe44ff */
[----:B------:R-:W-:Y:S01]  /*1890*/  IADD3.X R24, PT, PT, RZ, UR9, RZ, P5, P6 ;  /* 0x00000009ff187c10 */ /* 0x000fe2000afec4ff */
[----:B------:R-:W-:Y:S06]  /*18a0*/  BRA.U UP0, `(.L_x_11) ;  /* 0x0000000d00c47547 */ /* 0x000fec000b800000 */
[----:B------:R-:W-:Y:S02]  /*18b0*/  UIADD3 UR6, UPT, UPT, -UR4, URZ, URZ ;  /* 0x000000ff04067290 */ /* 0x000fe4000fffe1ff */
[----:B------:R-:W-:Y:S02]  /*18c0*/  UPLOP3.LUT UP0, UPT, UPT, UPT, UPT, 0x80, 0x8 ;  /* 0x000000000008789c */ /* 0x000fe40003f0f070 */
[----:B------:R-:W-:-:S09]  /*18d0*/  UISETP.GT.AND UP1, UPT, UR6, 0xc, UPT ;  /* 0x0000000c0600788c */ /* 0x000fd2000bf24270 */
[----:B------:R-:W-:Y:S05]  /*18e0*/  BRA.U !UP1, `(.L_x_12) ;  /* 0x0000000909687547 */ /* 0x000fea000b800000 */
[----:B------:R-:W-:Y:S01]  /*18f0*/  VIADD R21, R3, 0x400 ;  /* 0x0000040003157836 */ /* 0x000fe20000000000 */
[----:B------:R-:W-:-:S04]  /*1900*/  UPLOP3.LUT UP0, UPT, UPT, UPT, UPT, 0x40, 0x4 ;  /* 0x000000000004789c */ /* 0x000fc80003f0e870 */
[----:B------:R-:W-:-:S07]  /*1910*/  LEA R21, R4, R21, 0x18 ;  /* 0x0000001504157211 */ /* 0x000fce00078ec0ff */
.L_x_13:
[----:B0-----:R-:W-:-:S05]  /*1920*/  IADD3 R14, P0, PT, R26, R18, RZ ;  /* 0x000000121a0e7210 */ /* 0x001fca0007f1e0ff */
[----:B------:R-:W-:-:S05]  /*1930*/  IMAD.X R15, R12, 0x1, R24, P0 ;  /* 0x000000010c0f7824 */ /* 0x000fca00000e0618 */
[----:B------:R-:W2:Y:S02]  /*1940*/  LDG.E.U8 R14, desc[UR12][R14.64] ;  /* 0x0000000c0e0e7981 */ /* 0x000ea4000c1e1100 */
[----:B--2---:R-:W-:Y:S01]  /*1950*/  IMAD.IADD R28, R21, 0x1, R14 ;  /* 0x00000001151c7824 */ /* 0x004fe200078e020e */
[----:B------:R-:W-:-:S04]  /*1960*/  IADD3 R14, P0, PT, R26, R20, RZ ;  /* 0x000000141a0e7210 */ /* 0x000fc80007f1e0ff */
[----:B------:R-:W0:Y:S01]  /*1970*/  LDS.U8 R29, [R28] ;  /* 0x000000001c1d7984 */ /* 0x000e220000000000 */
[----:B------:R-:W-:-:S05]  /*1980*/  IMAD.X R15, R12, 0x1, R25, P0 ;  /* 0x000000010c0f7824 */ /* 0x000fca00000e0619 */
[----:B0-----:R0:W-:Y:S02]  /*1990*/  STG.E.U8 desc[UR12][R14.64], R29 ;  /* 0x0000001d0e007986 */ /* 0x0011e4000c10110c */
[----:B0-----:R-:W-:-:S05]  /*19a0*/  IADD3 R14, P0, PT, R26, R11, RZ ;  /* 0x0000000b1a0e7210 */ /* 0x001fca0007f1e0ff */
[----:B------:R-:W-:-:S05]  /*19b0*/  IMAD.X R15, R12, 0x1, R17, P0 ;  /* 0x000000010c0f7824 */ /* 0x000fca00000e0611 */
[----:B------:R0:W2:Y:S02]  /*19c0*/  LDG.E.U8 R28, desc[UR12][R14.64] ;  /* 0x0000000c0e1c7981 */ /* 0x0000a4000c1e1100 */
[----:B0-----:R-:W-:-:S05]  /*19d0*/  IADD3 R14, P0, PT, R10, UR10, RZ ;  /* 0x0000000a0a0e7c10 */ /* 0x001fca000ff1e0ff */
[----:B------:R-:W-:Y:S02]  /*19e0*/  IMAD.X R15, RZ, RZ, UR11, P0 ;  /* 0x0000000bff0f7e24 */ /* 0x000fe400080e06ff */
[----:B--2---:R-:W-:-:S06]  /*19f0*/  IMAD.IADD R28, R21, 0x1, R28 ;  /* 0x00000001151c7824 */ /* 0x004fcc00078e021c */
[----:B------:R-:W0:Y:S04]  /*1a00*/  LDS.U8 R28, [R28] ;  /* 0x000000001c1c7984 */ /* 0x000e280000000000 */
        /* <DEDUP_REMOVED lines=9> */
[----:B0-----:R-:W-:-:S04]  /*1aa0*/  IADD3 R14, P0, PT, R26, R16, RZ ;  /* 0x000000101a0e7210 */ /* 0x001fc80007f1e0ff */
[----:B------:R-:W-:-:S05]  /*1ab0*/  IADD3.X R15, PT, PT, R12, R23, RZ, P0, !PT ;  /* 0x000000170c0f7210 */ /* 0x000fca00007fe4ff */
[----:B------:R0:W2:Y:S02]  /*1ac0*/  LDG.E.U8 R28, desc[UR12][R14.64] ;  /* 0x0000000c0e1c7981 */ /* 0x0000a4000c1e1100 */
[----:B0-----:R-:W-:-:S05]  /*1ad0*/  IADD3 R14, P0, PT, R19, UR10, RZ ;  /* 0x0000000a130e7c10 */ /* 0x001fca000ff1e0ff */
[----:B------:R-:W-:Y:S01]  /*1ae0*/  IMAD.X R15, RZ, RZ, UR11, P0 ;  /* 0x0000000bff0f7e24 */ /* 0x000fe200080e06ff */
[----:B------:R-:W-:-:S05]  /*1af0*/  IADD3 R26, P0, PT, R8, R26, RZ ;  /* 0x0000001a081a7210 */ /* 0x000fca0007f1e0ff */
[----:B------:R-:W-:Y:S02]  /*1b00*/  IMAD.X R12, R9, 0x1, R12, P0 ;  /* 0x00000001090c7824 */ /* 0x000fe400000e060c */
[----:B--2---:R-:W-:-:S06]  /*1b10*/  IMAD.IADD R28, R21, 0x1, R28 ;  /* 0x00000001151c7824 */ /* 0x004fcc00078e021c */
[----:B------:R-:W0:Y:S04]  /*1b20*/  LDS.U8 R28, [R28] ;  /* 0x000000001c1c7984 */ /* 0x000e280000000000 */
[----:B0-----:R0:W-:Y:S02]  /*1b30*/  STG.E.U8 desc[UR12][R14.64], R28 ;  /* 0x0000001c0e007986 */ /* 0x0011e4000c10110c */
[----:B0-----:R-:W-:-:S05]  /*1b40*/  IADD3 R14, P0, PT, R26, R18, RZ ;  /* 0x000000121a0e7210 */ /* 0x001fca0007f1e0ff */
[----:B------:R-:W-:-:S05]  /*1b50*/  IMAD.X R15, R12, 0x1, R24, P0 ;  /* 0x000000010c0f7824 */ /* 0x000fca00000e0618 */
[----:B------:R0:W2:Y:S02]  /*1b60*/  LDG.E.U8 R29, desc[UR12][R14.64] ;  /* 0x0000000c0e1d7981 */ /* 0x0000a4000c1e1100 */
[----:B0-----:R-:W-:-:S05]  /*1b70*/  IADD3 R14, P0, PT, R26, R20, RZ ;  /* 0x000000141a0e7210 */ /* 0x001fca0007f1e0ff */
[----:B------:R-:W-:Y:S02]  /*1b80*/  IMAD.X R15, R12, 0x1, R25, P0 ;  /* 0x000000010c0f7824 */ /* 0x000fe400000e0619 */
[----:B--2---:R-:W-:-:S06]  /*1b90*/  IMAD.IADD R29, R21, 0x1, R29 ;  /* 0x00000001151d7824 */ /* 0x004fcc00078e021d */
[----:B------:R-:W0:Y:S04]  /*1ba0*/  LDS.U8 R29, [R29] ;  /* 0x000000001d1d7984 */ /* 0x000e280000000000 */
[----:B0-----:R0:W-:Y:S02]  /*1bb0*/  STG.E.U8 desc[UR12][R14.64], R29 ;  /* 0x0000001d0e007986 */ /* 0x0011e4000c10110c */
[----:B0-----:R-:W-:-:S05]  /*1bc0*/  IADD3 R14, P0, PT, R26, R11, RZ ;  /* 0x0000000b1a0e7210 */ /* 0x001fca0007f1e0ff */
[----:B------:R-:W-:-:S05]  /*1bd0*/  IMAD.X R15, R12, 0x1, R17, P0 ;  /* 0x000000010c0f7824 */ /* 0x000fca00000e0611 */
[----:B------:R0:W2:Y:S01]  /*1be0*/  LDG.E.U8 R28, desc[UR12][R14.64] ;  /* 0x0000000c0e1c7981 */ /* 0x0000a2000c1e1100 */
[----:B------:R-:W-:-:S05]  /*1bf0*/  IMAD R10, R0, 0x4, R10 ;  /* 0x00000004000a7824 */ /* 0x000fca00078e020a */
[----:B0-----:R-:W-:-:S05]  /*1c00*/  IADD3 R14, P0, PT, R10, UR10, RZ ;  /* 0x0000000a0a0e7c10 */ /* 0x001fca000ff1e0ff */
[----:B------:R-:W-:Y:S02]  /*1c10*/  IMAD.X R15, RZ, RZ, UR11, P0 ;  /* 0x0000000bff0f7e24 */ /* 0x000fe400080e06ff */
        /* <DEDUP_REMOVED lines=12> */
[----:B0-----:R-:W-:-:S04]  /*1ce0*/  IADD3 R14, P0, PT, R26, R16, RZ ;  /* 0x000000101a0e7210 */ /* 0x001fc80007f1e0ff */
[----:B------:R-:W-:-:S05]  /*1cf0*/  IADD3.X R15, PT, PT, R12, R23, RZ, P0, !PT ;  /* 0x000000170c0f7210 */ /* 0x000fca00007fe4ff */
[----:B------:R0:W2:Y:S01]  /*1d00*/  LDG.E.U8 R28, desc[UR12][R14.64] ;  /* 0x0000000c0e1c7981 */ /* 0x0000a2000c1e1100 */
[----:B------:R-:W-:-:S05]  /*1d10*/  IMAD R19, R0, 0x4, R19 ;  /* 0x0000000400137824 */ /* 0x000fca00078e0213 */
        /* <DEDUP_REMOVED lines=28> */
[----:B0-----:R-:W-:-:S04]  /*1ee0*/  IADD3 R14, P0, PT, R27, UR10, RZ ;  /* 0x0000000a1b0e7c10 */ /* 0x001fc8000ff1e0ff */
[----:B------:R-:W-:Y:S01]  /*1ef0*/  IADD3.X R15, PT, PT, RZ, UR11, RZ, P0, !PT ;  /* 0x0000000bff0f7c10 */ /* 0x000fe200087fe4ff */
        /* <DEDUP_REMOVED lines=34> */
[----:B------:R-:W-:-:S04]  /*2120*/  LEA R27, R0, R27, 0x2 ;  /* 0x0000001b001b7211 */ /* 0x000fc800078e10ff */
        /* <DEDUP_REMOVED lines=8> */
[C---:B------:R-:W-:Y:S01]  /*21b0*/  IMAD R19, R0.reuse, 0x4, R19 ;  /* 0x0000000400137824 */ /* 0x040fe200078e0213 */
[----:B------:R-:W-:Y:S01]  /*21c0*/  UIADD3 UR4, UPT, UPT, UR4, 0x10, URZ ;  /* 0x0000001004047890 */ /* 0x000fe2000fffe0ff */
[C---:B------:R-:W-:Y:S02]  /*21d0*/  IMAD R10, R0.reuse, 0x4, R10 ;  /* 0x00000004000a7824 */ /* 0x040fe400078e020a */
[C---:B------:R-:W-:Y:S01]  /*21e0*/  IMAD R27, R0.reuse, 0x4, R27 ;  /* 0x00000004001b7824 */ /* 0x040fe200078e021b */
[----:B------:R-:W-:Y:S01]  /*21f0*/  UISETP.GE.AND UP1, UPT, UR4, -0xc, UPT ;  /* 0xfffffff40400788c */ /* 0x000fe2000bf26270 */
[----:B0-----:R-:W-:Y:S01]  /*2200*/  IADD3 R14, P0, PT, R19, UR10, RZ ;  /* 0x0000000a130e7c10 */ /* 0x001fe2000ff1e0ff */
[----:B------:R-:W-:-:S04]  /*2210*/  IMAD R19, R0, 0x4, R19 ;  /* 0x0000000400137824 */ /* 0x000fc800078e0213 */
[----:B------:R-:W-:Y:S01]  /*2220*/  IMAD.X R15, RZ, RZ, UR11, P0 ;  /* 0x0000000bff0f7e24 */ /* 0x000fe200080e06ff */
[----:B------:R-:W-:-:S05]  /*2230*/  IADD3 R26, P0, PT, R8, R26, RZ ;  /* 0x0000001a081a7210 */ /* 0x000fca0007f1e0ff */
[----:B------:R-:W-:Y:S02]  /*2240*/  IMAD.X R12, R9, 0x1, R12, P0 ;  /* 0x00000001090c7824 */ /* 0x000fe400000e060c */
[----:B--2---:R-:W-:-:S06]  /*2250*/  IMAD.IADD R28, R21, 0x1, R28 ;  /* 0x00000001151c7824 */ /* 0x004fcc00078e021c */
[----:B------:R-:W0:Y:S04]  /*2260*/  LDS.U8 R28, [R28] ;  /* 0x000000001c1c7984 */ /* 0x000e280000000000 */
[----:B0-----:R0:W-:Y:S01]  /*2270*/  STG.E.U8 desc[UR12][R14.64], R28 ;  /* 0x0000001c0e007986 */ /* 0x0011e2000c10110c */
[----:B------:R-:W-:Y:S05]  /*2280*/  BRA.U !UP1, `(.L_x_13) ;  /* 0xfffffff509a47547 */ /* 0x000fea000b83ffff */
.L_x_12:
[----:B------:R-:W-:-:S04]  /*2290*/  UIADD3 UR6, UPT, UPT, -UR4, URZ, URZ ;  /* 0x000000ff04067290 */ /* 0x000fc8000fffe1ff */
[----:B------:R-:W-:-:S09]  /*22a0*/  UISETP.GT.AND UP1, UPT, UR6, 0x4, UPT ;  /* 0x000000040600788c */ /* 0x000fd2000bf24270 */
[----:B------:R-:W-:Y:S05]  /*22b0*/  BRA.U !UP1, `(.L_x_14) ;  /* 0x0000000509387547 */ /* 0x000fea000b800000 */
[----:B0-----:R-:W-:-:S05]  /*22c0*/  IADD3 R14, P0, PT, R26, R18, RZ ;  /* 0x000000121a0e7210 */ /* 0x001fca0007f1e0ff */
[----:B------:R-:W-:-:S05]  /*22d0*/  IMAD.X R15, R12, 0x1, R24, P0 ;  /* 0x000000010c0f7824 */ /* 0x000fca00000e0618 */
[----:B------:R-:W2:Y:S01]  /*22e0*/  LDG.E.U8 R14, desc[UR12][R14.64] ;  /* 0x0000000c0e0e7981 */ /* 0x000ea2000c1e1100 */
[----:B------:R-:W-:-:S05]  /*22f0*/  VIADD R21, R3, 0x400 ;  /* 0x0000040003157836 */ /* 0x000fca0000000000 */
[----:B------:R-:W-:-:S05]  /*2300*/  LEA R21, R4, R21, 0x18 ;  /* 0x0000001504157211 */ /* 0x000fca00078ec0ff */
        /* <DEDUP_REMOVED lines=9> */
[----:B------:R-:W-:Y:S01]  /*23a0*/  IMAD.X R15, RZ, RZ, UR11, P0 ;  /* 0x0000000bff0f7e24 */ /* 0x000fe200080e06ff */
[----:B--2---:R-:W-:-:S06]  /*23b0*/  IADD3 R28, PT, PT, R21, R28, RZ ;  /* 0x0000001c151c7210 */ /* 0x004fcc0007ffe0ff */
        /* <DEDUP_REMOVED lines=50> */
[----:B------:R-:W-:Y:S01]  /*26e0*/  UPLOP3.LUT UP0, UPT, UPT, UPT, UPT, 0x40, 0x4 ;  /* 0x000000000004789c */ /* 0x000fe20003f0e870 */
[C---:B------:R-:W-:Y:S01]  /*26f0*/  IMAD R10, R0.reuse, 0x4, R10 ;  /* 0x00000004000a7824 */ /* 0x040fe200078e020a */
[----:B------:R-:W-:Y:S01]  /*2700*/  UIADD3 UR4, UPT, UPT, UR4, 0x8, URZ ;  /* 0x0000000804047890 */ /* 0x000fe2000fffe0ff */
[C---:B------:R-:W-:Y:S01]  /*2710*/  IMAD R27, R0.reuse, 0x4, R27 ;  /* 0x00000004001b7824 */ /* 0x040fe200078e021b */
[----:B0-----:R-:W-:Y:S01]  /*2720*/  IADD3 R14, P0, PT, R19, UR10, RZ ;  /* 0x0000000a130e7c10 */ /* 0x001fe2000ff1e0ff */
[----:B------:R-:W-:-:S04]  /*2730*/  IMAD R19, R0, 0x4, R19 ;  /* 0x0000000400137824 */ /* 0x000fc800078e0213 */
[----:B------:R-:W-:Y:S01]  /*2740*/  IMAD.X R15, RZ, RZ, UR11, P0 ;  /* 0x0000000bff0f7e24 */ /* 0x000fe200080e06ff */
[----:B------:R-:W-:-:S05]  /*2750*/  IADD3 R26, P0, PT, R8, R26, RZ ;  /* 0x0000001a081a7210 */ /* 0x000fca0007f1e0ff */
[----:B------:R-:W-:Y:S02]  /*2760*/  IMAD.X R12, R9, 0x1, R12, P0 ;  /* 0x00000001090c7824 */ /* 0x000fe400000e060c */
[----:B--2---:R-:W-:-:S06]  /*2770*/  IMAD.IADD R28, R21, 0x1, R28 ;  /* 0x00000001151c7824 */ /* 0x004fcc00078e021c */
[----:B------:R-:W0:Y:S04]  /*2780*/  LDS.U8 R28, [R28] ;  /* 0x000000001c1c7984 */ /* 0x000e280000000000 */
[----:B0-----:R1:W-:Y:S02]  /*2790*/  STG.E.U8 desc[UR12][R14.64], R28 ;  /* 0x0000001c0e007986 */ /* 0x0013e4000c10110c */
.L_x_14:
[----:B------:R-:W-:-:S09]  /*27a0*/  UISETP.NE.OR UP0, UPT, UR4, URZ, UP0 ;  /* 0x000000ff0400728c */ /* 0x000fd20008705670 */
[----:B------:R-:W-:Y:S05]  /*27b0*/  BRA.U !UP0, `(.L_x_15) ;  /* 0x0000000108ac7547 */ /* 0x000fea000b800000 */
.L_x_11:
[----:B------:R-:W-:-:S05]  /*27c0*/  VIADD R3, R3, 0x400 ;  /* 0x0000040003037836 */ /* 0x000fca0000000000 */
[----:B------:R-:W-:-:S07]  /*27d0*/  LEA R4, R4, R3, 0x18 ;  /* 0x0000000304047211 */ /* 0x000fce00078ec0ff */
.L_x_16:
[----:B012---:R-:W-:-:S05]  /*27e0*/  IADD3 R14, P0, PT, R26, R18, RZ ;  /* 0x000000121a0e7210 */ /* 0x007fca0007f1e0ff */
[----:B------:R-:W-:-:S06]  /*27f0*/  IMAD.X R15, R12, 0x1, R24, P0 ;  /* 0x000000010c0f7824 */ /* 0x000fcc00000e0618 */
[----:B------:R0:W2:Y:S02]  /*2800*/  LDG.E.U8 R15, desc[UR12][R14.64] ;  /* 0x0000000c0e0f7981 */ /* 0x0000a4000c1e1100 */
[----:B0-----:R-:W-:Y:S02]  /*2810*/  IADD3 R14, P0, PT, R26, R20, RZ ;  /* 0x000000141a0e7210 */ /* 0x001fe40007f1e0ff */
[----:B--2---:R-:W-:-:S03]  /*2820*/  IADD3 R3, PT, PT, R4, R15, RZ ;  /* 0x0000000f04037210 */ /* 0x004fc60007ffe0ff */
[----:B------:R-:W-:-:S03]  /*2830*/  IMAD.X R15, R12, 0x1, R25, P0 ;  /* 0x000000010c0f7824 */ /* 0x000fc600000e0619 */
        /* <DEDUP_REMOVED lines=21> */
[----:B------:R-:W-:Y:S01]  /*2990*/  UIADD3 UR4, UPT, UPT, UR4, 0x4, URZ ;  /* 0x0000000404047890 */ /* 0x000fe2000fffe0ff */
[C---:B------:R-:W-:Y:S02]  /*29a0*/  IMAD R10, R0.reuse, 0x4, R10 ;  /* 0x00000004000a7824 */ /* 0x040fe400078e020a */
[C---:B------:R-:W-:Y:S01]  /*29b0*/  IMAD R27, R0.reuse, 0x4, R27 ;  /* 0x00000004001b7824 */ /* 0x040fe200078e021b */
[----:B------:R-:W-:Y:S01]  /*29c0*/  UISETP.NE.AND UP0, UPT, UR4, URZ, UPT ;  /* 0x000000ff0400728c */ /* 0x000fe2000bf05270 */
        /* <DEDUP_REMOVED lines=8> */
[----:B------:R-:W-:Y:S05]  /*2a50*/  BRA.U UP0, `(.L_x_16) ;  /* 0xfffffffd00607547 */ /* 0x000fea000b83ffff */
[----:B--2---:R-:W-:-:S07]  /*2a60*/  MOV R21, R4 ;  /* 0x0000000400157202 */ /* 0x004fce0000000f00 */
.L_x_15:
[----:B------:R-:W-:-:S13]  /*2a70*/  ISETP.NE.AND P0, PT, R5, RZ, PT ;  /* 0x000000ff0500720c */ /* 0x000fda0003f05270 */
[----:B------:R-:W-:Y:S05]  /*2a80*/  @!P0 BRA `(.L_x_17) ;  /* 0x0000000000588947 */ /* 0x000fea0003800000 */
[----:B------:R-:W-:Y:S01]  /*2a90*/  IMAD R3, R6, R0, RZ ;  /* 0x0000000006037224 */ /* 0x000fe200078e02ff */
[----:B------:R-:W-:Y:S01]  /*2aa0*/  CS2R R8, SRZ ;  /* 0x0000000000087805 */ /* 0x000fe2000001ff00 */
[----:B------:R-:W-:Y:S02]  /*2ab0*/  IMAD.MOV R6, RZ, RZ, -R5 ;  /* 0x000000ffff067224 */ /* 0x000fe400078e0a05 */
[----:B------:R-:W-:-:S04]  /*2ac0*/  IMAD R2, R3, 0x4, R2 ;  /* 0x0000000403027824 */ /* 0x000fc800078e0202 */
[----:B------:R-:W-:Y:S01]  /*2ad0*/  VIADD R3, R2, UR5 ;  /* 0x0000000502037c36 */ /* 0x000fe20008000000 */
[----:B------:R-:W-:-:S04]  /*2ae0*/  IADD3 R12, P0, P1, R7, UR8, R2 ;  /* 0x00000008070c7c10 */ /* 0x000fc8000f91e002 */
[----:B------:R-:W-:Y:S02]  /*2af0*/  IADD3 R10, P2, PT, R3, UR10, RZ ;  /* 0x0000000a030a7c10 */ /* 0x000fe4000ff5e0ff */
[----:B------:R-:W-:-:S03]  /*2b00*/  IADD3.X R13, PT, PT, RZ, UR9, RZ, P0, P1 ;  /* 0x00000009ff0d7c10 */ /* 0x000fc600087e24ff */
[----:B------:R-:W-:-:S08]  /*2b10*/  IMAD.X R11, RZ, RZ, UR11, P2 ;  /* 0x0000000bff0b7e24 */ /* 0x000fd000090e06ff */
.L_x_18:
[----:B------:R-:W-:-:S05]  /*2b20*/  IADD3 R2, P0, PT, R9, R12, RZ ;  /* 0x0000000c09027210 */ /* 0x000fca0007f1e0ff */
[----:B------:R-:W-:-:S05]  /*2b30*/  IMAD.X R3, R8, 0x1, R13, P0 ;  /* 0x0000000108037824 */ /* 0x000fca00000e060d */
[----:B--2---:R-:W2:Y:S01]  /*2b40*/  LDG.E.U8 R2, desc[UR12][R2.64] ;  /* 0x0000000c02027981 */ /* 0x004ea2000c1e1100 */
[----:B------:R-:W-:Y:S01]  /*2b50*/  IADD3 R4, P0, PT, R9, R10, RZ ;  /* 0x0000000a09047210 */ /* 0x000fe20007f1e0ff */
[----:B------:R-:W-:Y:S01]  /*2b60*/  VIADD R6, R6, 0x1 ;  /* 0x0000000106067836 */ /* 0x000fe20000000000 */
[----:B------:R-:W-:-:S03]  /*2b70*/  IADD3 R9, P1, PT, R0, R9, RZ ;  /* 0x0000000900097210 */ /* 0x000fc60007f3e0ff */
[----:B------:R-:W-:Y:S01]  /*2b80*/  IMAD.X R5, R8, 0x1, R11, P0 ;  /* 0x0000000108057824 */ /* 0x000fe200000e060b */
[----:B------:R-:W-:Y:S01]  /*2b90*/  ISETP.NE.AND P0, PT, R6, RZ, PT ;  /* 0x000000ff0600720c */ /* 0x000fe20003f05270 */
[----:B------:R-:W-:Y:S02]  /*2ba0*/  IMAD.X R8, RZ, RZ, R8, P1 ;  /* 0x000000ffff087224 */ /* 0x000fe400008e0608 */
[----:B--2---:R-:W-:-:S06]  /*2bb0*/  IMAD.IADD R7, R2, 0x1, R21 ;  /* 0x0000000102077824 */ /* 0x004fcc00078e0215 */
[----:B------:R-:W2:Y:S04]  /*2bc0*/  LDS.U8 R7, [R7] ;  /* 0x0000000007077984 */ /* 0x000ea80000000000 */
[----:B--2---:R2:W-:Y:S01]  /*2bd0*/  STG.E.U8 desc[UR12][R4.64], R7 ;  /* 0x0000000704007986 */ /* 0x0045e2000c10110c */
[----:B------:R-:W-:Y:S05]  /*2be0*/  @P0 BRA `(.L_x_18) ;  /* 0xfffffffc00cc0947 */ /* 0x000fea000383ffff */
.L_x_17:
[----:B------:R-:W-:Y:S06]  /*2bf0*/  BAR.SYNC.DEFER_BLOCKING 0x0 ;  /* 0x0000000000007b1d */ /* 0x000fec0000010000 */
[----:B------:R-:W-:Y:S05]  /*2c00*/  EXIT ;  /* 0x000000000000794d */ /* 0x000fea0003800000 */
        .weak           $__internal_0_$__cuda_sm3x_div_rn_noftz_f32_slowpath
        .type           $__internal_0_$__cuda_sm3x_div_rn_noftz_f32_slowpath,@function
        .size           $__internal_0_$__cuda_sm3x_div_rn_noftz_f32_slowpath,(.L_x_61 - $__internal_0_$__cuda_sm3x_div_rn_noftz_f32_slowpath)
$__internal_0_$__cuda_sm3x_div_rn_noftz_f32_slowpath:
[----:B------:R-:W-:Y:S01]  /*2c10*/  SHF.R.U32.HI R7, RZ, 0x17, R10 ;  /* 0x00000017ff077819 */ /* 0x000fe2000001160a */
[----:B------:R-:W-:Y:S01]  /*2c20*/  BSSY.RECONVERGENT B2, `(.L_x_19) ;  /* 0x0000064000027945 */ /* 0x000fe20003800200 */
[--C-:B------:R-:W-:Y:S01]  /*2c30*/  SHF.R.U32.HI R4, RZ, 0x17, R3.reuse ;  /* 0x00000017ff047819 */ /* 0x100fe20000011603 */
[----:B------:R-:W-:Y:S01]  /*2c40*/  IMAD.MOV.U32 R12, RZ, RZ, R3 ;  /* 0x000000ffff0c7224 */ /* 0x000fe200078e0003 */
[----:B------:R-:W-:Y:S02]  /*2c50*/  LOP3.LUT R7, R7, 0xff, RZ, 0xc0, !PT ;  /* 0x000000ff07077812 */ /* 0x000fe400078ec0ff */
[----:B------:R-:W-:-:S03]  /*2c60*/  LOP3.LUT R9, R4, 0xff, RZ, 0xc0, !PT ;  /* 0x000000ff04097812 */ /* 0x000fc600078ec0ff */
[----:B------:R-:W-:Y:S02]  /*2c70*/  VIADD R15, R7, 0xffffffff ;  /* 0xffffffff070f7836 */ /* 0x000fe40000000000 */
[----:B------:R-:W-:-:S03]  /*2c80*/  VIADD R14, R9, 0xffffffff ;  /* 0xffffffff090e7836 */ /* 0x000fc60000000000 */
[----:B------:R-:W-:-:S04]  /*2c90*/  ISETP.GT.U32.AND P0, PT, R15, 0xfd, PT ;  /* 0x000000fd0f00780c */ /* 0x000fc80003f04070 */
[----:B------:R-:W-:-:S13]  /*2ca0*/  ISETP.GT.U32.OR P0, PT, R14, 0xfd, P0 ;  /* 0x000000fd0e00780c */ /* 0x000fda0000704470 */
[----:B------:R-:W-:Y:S01]  /*2cb0*/  @!P0 IMAD.MOV.U32 R5, RZ, RZ, RZ ;  /* 0x000000ffff058224 */ /* 0x000fe200078e00ff */
[----:B------:R-:W-:Y:S06]  /*2cc0*/  @!P0 BRA `(.L_x_20) ;  /* 0x0000000000608947 */ /* 0x000fec0003800000 */
[----:B------:R-:W-:Y:S01]  /*2cd0*/  FSETP.GTU.FTZ.AND P0, PT, |R3|, +INF , PT ;  /* 0x7f8000000300780b */ /* 0x000fe20003f1c200 */
[----:B------:R-:W-:Y:S01]  /*2ce0*/  IMAD.MOV.U32 R4, RZ, RZ, R10 ;  /* 0x000000ffff047224 */ /* 0x000fe200078e000a */
[----:B------:R-:W-:-:S04]  /*2cf0*/  FSETP.GTU.FTZ.AND P1, PT, |R10|, +INF , PT ;  /* 0x7f8000000a00780b */ /* 0x000fc80003f3c200 */
[----:B------:R-:W-:-:S13]  /*2d00*/  PLOP3.LUT P0, PT, P0, P1, PT, 0xf8, 0x8f ;  /* 0x00000000008f781c */ /* 0x000fda0000703f70 */
[----:B------:R-:W-:Y:S05]  /*2d10*/  @P0 BRA `(.L_x_21) ;  /* 0x00000004004c0947 */ /* 0x000fea0003800000 */
[----:B------:R-:W-:-:S13]  /*2d20*/  LOP3.LUT P0, RZ, R10, 0x7fffffff, R12, 0xc8, !PT ;  /* 0x7fffffff0aff7812 */ /* 0x000fda000780c80c */
[----:B------:R-:W-:Y:S05]  /*2d30*/  @!P0 BRA `(.L_x_22) ;  /* 0x00000004003c8947 */ /* 0x000fea0003800000 */
[C---:B------:R-:W-:Y:S02]  /*2d40*/  FSETP.NEU.FTZ.AND P2, PT, |R3|.reuse, +INF , PT ;  /* 0x7f8000000300780b */ /* 0x040fe40003f5d200 */
[----:B------:R-:W-:Y:S02]  /*2d50*/  FSETP.NEU.FTZ.AND P0, PT, |R4|, +INF , PT ;  /* 0x7f8000000400780b */ /* 0x000fe40003f1d200 */
[----:B------:R-:W-:-:S11]  /*2d60*/  FSETP.NEU.FTZ.AND P1, PT, |R3|, +INF , PT ;  /* 0x7f8000000300780b */ /* 0x000fd60003f3d200 */
[----:B------:R-:W-:Y:S05]  /*2d70*/  @!P0 BRA !P2, `(.L_x_22) ;  /* 0x00000004002c8947 */ /* 0x000fea0005000000 */
[----:B------:R-:W-:-:S04]  /*2d80*/  LOP3.LUT P2, RZ, R12, 0x7fffffff, RZ, 0xc0, !PT ;  /* 0x7fffffff0cff7812 */ /* 0x000fc8000784c0ff */
[----:B------:R-:W-:-:S13]  /*2d90*/  PLOP3.LUT P0, PT, P0, P2, PT, 0x2f, 0xf2 ;  /* 0x0000000000f2781c */ /* 0x000fda0000704577 */
[----:B------:R-:W-:Y:S05]  /*2da0*/  @P0 BRA `(.L_x_23) ;  /* 0x0000000400180947 */ /* 0x000fea0003800000 */
[----:B------:R-:W-:-:S04]  /*2db0*/  LOP3.LUT P0, RZ, R10, 0x7fffffff, RZ, 0xc0, !PT ;  /* 0x7fffffff0aff7812 */ /* 0x000fc8000780c0ff */
[----:B------:R-:W-:-:S13]  /*2dc0*/  PLOP3.LUT P0, PT, P1, P0, PT, 0x2f, 0xf2 ;  /* 0x0000000000f2781c */ /* 0x000fda0000f00577 */
[----:B------:R-:W-:Y:S05]  /*2dd0*/  @P0 BRA `(.L_x_24) ;  /* 0x0000000400000947 */ /* 0x000fea0003800000 */
[----:B------:R-:W-:Y:S02]  /*2de0*/  ISETP.GE.AND P0, PT, R14, RZ, PT ;  /* 0x000000ff0e00720c */ /* 0x000fe40003f06270 */
[----:B------:R-:W-:-:S11]  /*2df0*/  ISETP.GE.AND P1, PT, R15, RZ, PT ;  /* 0x000000ff0f00720c */ /* 0x000fd60003f26270 */
[----:B------:R-:W-:Y:S01]  /*2e00*/  @P0 MOV R5, RZ ;  /* 0x000000ff00050202 */ /* 0x000fe20000000f00 */
[----:B------:R-:W-:Y:S02]  /*2e10*/  @!P0 IMAD.MOV.U32 R5, RZ, RZ, -0x40 ;  /* 0xffffffc0ff058424 */ /* 0x000fe400078e00ff */
[----:B------:R-:W-:Y:S01]  /*2e20*/  @!P0 FFMA R12, R3, 1.84467440737095516160e+19, RZ ;  /* 0x5f800000030c8823 */ /* 0x000fe200000000ff */
[----:B------:R-:W-:Y:S01]  /*2e30*/  @!P1 FFMA R10, R4, 1.84467440737095516160e+19, RZ ;  /* 0x5f800000040a9823 */ /* 0x000fe200000000ff */
[----:B------:R-:W-:-:S07]  /*2e40*/  @!P1 VIADD R5, R5, 0x40 ;  /* 0x0000004005059836 */ /* 0x000fce0000000000 */
.L_x_20:
[----:B------:R-:W-:Y:S01]  /*2e50*/  LEA R3, R7, 0xc0800000, 0x17 ;  /* 0xc080000007037811 */ /* 0x000fe200078eb8ff */
[----:B------:R-:W-:Y:S01]  /*2e60*/  VIADD R9, R9, 0xffffff81 ;  /* 0xffffff8109097836 */ /* 0x000fe20000000000 */
[----:B------:R-:W-:Y:S03]  /*2e70*/  BSSY.RECONVERGENT B3, `(.L_x_25) ;  /* 0x0000035000037945 */ /* 0x000fe60003800200 */
[----:B------:R-:W-:Y:S02]  /*2e80*/  IMAD.IADD R10, R10, 0x1, -R3 ;  /* 0x000000010a0a7824 */ /* 0x000fe400078e0a03 */
[C---:B------:R-:W-:Y:S02]  /*2e90*/  IMAD R3, R9.reuse, -0x800000, R12 ;  /* 0xff80000009037824 */ /* 0x040fe400078e020c */
[----:B------:R0:W1:Y:S01]  /*2ea0*/  MUFU.RCP R4, R10 ;  /* 0x0000000a00047308 */ /* 0x0000620000001000 */
[----:B------:R-:W-:Y:S01]  /*2eb0*/  FADD.FTZ R14, -R10, -RZ ;  /* 0x800000ff0a0e7221 */ /* 0x000fe20000010100 */
[----:B0-----:R-:W-:-:S05]  /*2ec0*/  IADD3 R10, PT, PT, R9, 0x7f, -R7 ;  /* 0x0000007f090a7810 */ /* 0x001fca0007ffe807 */
[----:B------:R-:W-:Y:S02]  /*2ed0*/  IMAD.IADD R10, R10, 0x1, R5 ;  /* 0x000000010a0a7824 */ /* 0x000fe400078e0205 */
[----:B-1----:R-:W-:-:S04]  /*2ee0*/  FFMA R15, R4, R14, 1 ;  /* 0x3f800000040f7423 */ /* 0x002fc8000000000e */
[----:B------:R-:W-:-:S04]  /*2ef0*/  FFMA R17, R4, R15, R4 ;  /* 0x0000000f04117223 */ /* 0x000fc80000000004 */
[----:B------:R-:W-:-:S04]  /*2f00*/  FFMA R4, R3, R17, RZ ;  /* 0x0000001103047223 */ /* 0x000fc800000000ff */
[----:B------:R-:W-:-:S04]  /*2f10*/  FFMA R15, R14, R4, R3 ;  /* 0x000000040e0f7223 */ /* 0x000fc80000000003 */
[----:B------:R-:W-:-:S04]  /*2f20*/  FFMA R12, R17, R15, R4 ;  /* 0x0000000f110c7223 */ /* 0x000fc80000000004 */
[----:B------:R-:W-:-:S04]  /*2f30*/  FFMA R15, R14, R12, R3 ;  /* 0x0000000c0e0f7223 */ /* 0x000fc80000000003 */
[----:B------:R-:W-:-:S05]  /*2f40*/  FFMA R3, R17, R15, R12 ;  /* 0x0000000f11037223 */ /* 0x000fca000000000c */
[----:B------:R-:W-:-:S04]  /*2f50*/  SHF.R.U32.HI R4, RZ, 0x17, R3 ;  /* 0x00000017ff047819 */ /* 0x000fc80000011603 */
[----:B------:R-:W-:-:S05]  /*2f60*/  LOP3.LUT R4, R4, 0xff, RZ, 0xc0, !PT ;  /* 0x000000ff04047812 */ /* 0x000fca00078ec0ff */
[----:B------:R-:W-:-:S04]  /*2f70*/  IMAD.IADD R9, R4, 0x1, R10 ;  /* 0x0000000104097824 */ /* 0x000fc800078e020a */
[----:B------:R-:W-:-:S05]  /*2f80*/  VIADD R4, R9, 0xffffffff ;  /* 0xffffffff09047836 */ /* 0x000fca0000000000 */
[----:B------:R-:W-:-:S13]  /*2f90*/  ISETP.GE.U32.AND P0, PT, R4, 0xfe, PT ;  /* 0x000000fe0400780c */ /* 0x000fda0003f06070 */
[----:B------:R-:W-:Y:S05]  /*2fa0*/  @!P0 BRA `(.L_x_26) ;  /* 0x0000000000808947 */ /* 0x000fea0003800000 */
[----:B------:R-:W-:-:S13]  /*2fb0*/  ISETP.GT.AND P0, PT, R9, 0xfe, PT ;  /* 0x000000fe0900780c */ /* 0x000fda0003f04270 */
[----:B------:R-:W-:Y:S05]  /*2fc0*/  @P0 BRA `(.L_x_27) ;  /* 0x00000000006c0947 */ /* 0x000fea0003800000 */
[----:B------:R-:W-:-:S13]  /*2fd0*/  ISETP.GE.AND P0, PT, R9, 0x1, PT ;  /* 0x000000010900780c */ /* 0x000fda0003f06270 */
[----:B------:R-:W-:Y:S05]  /*2fe0*/  @P0 BRA `(.L_x_28) ;  /* 0x0000000000740947 */ /* 0x000fea0003800000 */
[----:B------:R-:W-:Y:S02]  /*2ff0*/  ISETP.GE.AND P0, PT, R9, -0x18, PT ;  /* 0xffffffe80900780c */ /* 0x000fe40003f06270 */
[----:B------:R-:W-:-:S11]  /*3000*/  LOP3.LUT R3, R3, 0x80000000, RZ, 0xc0, !PT ;  /* 0x8000000003037812 */ /* 0x000fd600078ec0ff */
[----:B------:R-:W-:Y:S05]  /*3010*/  @!P0 BRA `(.L_x_28) ;  /* 0x0000000000688947 */ /* 0x000fea0003800000 */
[-CC-:B------:R-:W-:Y:S01]  /*3020*/  FFMA.RZ R4, R17, R15.reuse, R12.reuse ;  /* 0x0000000f11047223 */ /* 0x180fe2000000c00c */
[----:B------:R-:W-:Y:S02]  /*3030*/  VIADD R10, R9, 0x20 ;  /* 0x00000020090a7836 */ /* 0x000fe40000000000 */
[-CC-:B------:R-:W-:Y:S01]  /*3040*/  FFMA.RM R5, R17, R15.reuse, R12.reuse ;  /* 0x0000000f11057223 */ /* 0x180fe2000000400c */
[----:B------:R-:W-:Y:S02]  /*3050*/  ISETP.NE.AND P2, PT, R9, RZ, PT ;  /* 0x000000ff0900720c */ /* 0x000fe40003f45270 */
[----:B------:R-:W-:Y:S01]  /*3060*/  LOP3.LUT R7, R4, 0x7fffff, RZ, 0xc0, !PT ;  /* 0x007fffff04077812 */ /* 0x000fe200078ec0ff */
[----:B------:R-:W-:Y:S01]  /*3070*/  FFMA.RP R4, R17, R15, R12 ;  /* 0x0000000f11047223 */ /* 0x000fe2000000800c */
[----:B------:R-:W-:Y:S01]  /*3080*/  ISETP.NE.AND P1, PT, R9, RZ, PT ;  /* 0x000000ff0900720c */ /* 0x000fe20003f25270 */
[----:B------:R-:W-:Y:S01]  /*3090*/  IMAD.MOV R9, RZ, RZ, -R9 ;  /* 0x000000ffff097224 */ /* 0x000fe200078e0a09 */
[----:B------:R-:W-:-:S02]  /*30a0*/  LOP3.LUT R7, R7, 0x800000, RZ, 0xfc, !PT ;  /* 0x0080000007077812 */ /* 0x000fc400078efcff */
[----:B------:R-:W-:Y:S02]  /*30b0*/  FSETP.NEU.FTZ.AND P0, PT, R4, R5, PT ;  /* 0x000000050400720b */ /* 0x000fe40003f1d000 */
[----:B------:R-:W-:Y:S02]  /*30c0*/  SHF.L.U32 R10, R7, R10, RZ ;  /* 0x0000000a070a7219 */ /* 0x000fe400000006ff */
[----:B------:R-:W-:Y:S02]  /*30d0*/  SEL R4, R9, RZ, P2 ;  /* 0x000000ff09047207 */ /* 0x000fe40001000000 */
[----:B------:R-:W-:Y:S02]  /*30e0*/  ISETP.NE.AND P1, PT, R10, RZ, P1 ;  /* 0x000000ff0a00720c */ /* 0x000fe40000f25270 */
[----:B------:R-:W-:Y:S02]  /*30f0*/  SHF.R.U32.HI R4, RZ, R4, R7 ;  /* 0x00000004ff047219 */ /* 0x000fe40000011607 */
[----:B------:R-:W-:-:S02]  /*3100*/  PLOP3.LUT P0, PT, P0, P1, PT, 0xf8, 0x8f ;  /* 0x00000000008f781c */ /* 0x000fc40000703f70 */
[----:B------:R-:W-:Y:S02]  /*3110*/  SHF.R.U32.HI R10, RZ, 0x1, R4 ;  /* 0x00000001ff0a7819 */ /* 0x000fe40000011604 */
[----:B------:R-:W-:-:S04]  /*3120*/  SEL R5, RZ, 0x1, !P0 ;  /* 0x00000001ff057807 */ /* 0x000fc80004000000 */
[----:B------:R-:W-:-:S04]  /*3130*/  LOP3.LUT R5, R5, 0x1, R10, 0xf8, !PT ;  /* 0x0000000105057812 */ /* 0x000fc800078ef80a */
[----:B------:R-:W-:-:S05]  /*3140*/  LOP3.LUT R5, R5, R4, RZ, 0xc0, !PT ;  /* 0x0000000405057212 */ /* 0x000fca00078ec0ff */
[----:B------:R-:W-:-:S05]  /*3150*/  IMAD.IADD R10, R10, 0x1, R5 ;  /* 0x000000010a0a7824 */ /* 0x000fca00078e0205 */
[----:B------:R-:W-:Y:S01]  /*3160*/  LOP3.LUT R3, R10, R3, RZ, 0xfc, !PT ;  /* 0x000000030a037212 */ /* 0x000fe200078efcff */
[----:B------:R-:W-:Y:S06]  /*3170*/  BRA `(.L_x_28) ;  /* 0x0000000000107947 */ /* 0x000fec0003800000 */
.L_x_27:
[----:B------:R-:W-:-:S04]  /*3180*/  LOP3.LUT R3, R3, 0x80000000, RZ, 0xc0, !PT ;  /* 0x8000000003037812 */ /* 0x000fc800078ec0ff */
[----:B------:R-:W-:Y:S01]  /*3190*/  LOP3.LUT R3, R3, 0x7f800000, RZ, 0xfc, !PT ;  /* 0x7f80000003037812 */ /* 0x000fe200078efcff */
[----:B------:R-:W-:Y:S06]  /*31a0*/  BRA `(.L_x_28) ;  /* 0x0000000000047947 */ /* 0x000fec0003800000 */
.L_x_26:
[----:B------:R-:W-:-:S07]  /*31b0*/  IMAD R3, R10, 0x800000, R3 ;  /* 0x008000000a037824 */ /* 0x000fce00078e0203 */
.L_x_28:
[----:B------:R-:W-:Y:S05]  /*31c0*/  BSYNC.RECONVERGENT B3 ;  /* 0x0000000000037941 */ /* 0x000fea0003800200 */
.L_x_25:
[----:B------:R-:W-:Y:S05]  /*31d0*/  BRA `(.L_x_29) ;  /* 0x0000000000207947 */ /* 0x000fea0003800000 */
.L_x_24:
[----:B------:R-:W-:-:S04]  /*31e0*/  LOP3.LUT R3, R10, 0x80000000, R12, 0x48, !PT ;  /* 0x800000000a037812 */ /* 0x000fc800078e480c */
[----:B------:R-:W-:Y:S01]  /*31f0*/  LOP3.LUT R3, R3, 0x7f800000, RZ, 0xfc, !PT ;  /* 0x7f80000003037812 */ /* 0x000fe200078efcff */
[----:B------:R-:W-:Y:S06]  /*3200*/  BRA `(.L_x_29) ;  /* 0x0000000000147947 */ /* 0x000fec0003800000 */
.L_x_23:
[----:B------:R-:W-:Y:S01]  /*3210*/  LOP3.LUT R3, R10, 0x80000000, R12, 0x48, !PT ;  /* 0x800000000a037812 */ /* 0x000fe200078e480c */
[----:B------:R-:W-:Y:S06]  /*3220*/  BRA `(.L_x_29) ;  /* 0x00000000000c7947 */ /* 0x000fec0003800000 */
.L_x_22:
[----:B------:R-:W0:Y:S01]  /*3230*/  MUFU.RSQ R3, -QNAN ;  /* 0xffc0000000037908 */ /* 0x000e220000001400 */
[----:B------:R-:W-:Y:S05]  /*3240*/  BRA `(.L_x_29) ;  /* 0x0000000000047947 */ /* 0x000fea0003800000 */
.L_x_21:
[----:B------:R-:W-:-:S07]  /*3250*/  FADD.FTZ R3, R3, R4 ;  /* 0x0000000403037221 */ /* 0x000fce0000010000 */
.L_x_29:
[----:B------:R-:W-:Y:S05]  /*3260*/  BSYNC.RECONVERGENT B2 ;  /* 0x0000000000027941 */ /* 0x000fea0003800200 */
.L_x_19:
[----:B------:R-:W-:-:S04]  /*3270*/  IMAD.MOV.U32 R9, RZ, RZ, 0x0 ;  /* 0x00000000ff097424 */ /* 0x000fc800078e00ff */
[----:B0-----:R-:W-:Y:S05]  /*3280*/  RET.REL.NODEC R8 `(_Z25process_all_images_kernelPhS_) ;  /* 0xffffffcc085c7950 */ /* 0x001fea0003c3ffff */
.L_x_30:
[----:B------:R-:W-:-:S00]  /*3290*/  BRA `(.L_x_30) ;  /* 0xfffffffc00fc7947 */ /* 0x000fc0000383ffff */
[----:B------:R-:W-:-:S00]  /*32a0*/  NOP ;  /* 0x0000000000007918 */ /* 0x000fc00000000000 */
        /* <DEDUP_REMOVED lines=13> */
.L_x_61:


//--------------------- .text._Z20process_image_kernelPhS_ --------------------------
	.section	.text._Z20process_image_kernelPhS_,"ax",@progbits
	.align	128
        .global         _Z20process_image_kernelPhS_
        .type           _Z20process_image_kernelPhS_,@function
        .size           _Z20process_image_kernelPhS_,(.L_x_62 - _Z20process_image_kernelPhS_)
        .other          _Z20process_image_kernelPhS_,@"STO_CUDA_ENTRY STV_DEFAULT"
_Z20process_image_kernelPhS_:
.text._Z20process_image_kernelPhS_:
[----:B------:R-:W-:Y:S01]  /*0000*/  LDC R1, c[0x0][0x37c] ;  /* 0x0000df00ff017b82 */ /* 0x000fe20000000800 */
[----:B------:R-:W0:Y:S01]  /*0010*/  LDCU UR11, c[0x0][0x360] ;  /* 0x00006c00ff0b77ac */ /* 0x000e220008000800 */
[----:B------:R-:W1:Y:S06]  /*0020*/  S2R R0, SR_TID.X ;  /* 0x0000000000007919 */ /* 0x000e6c0000002100 */
[----:B------:R-:W2:Y:S01]  /*0030*/  S2UR UR9, SR_CgaCtaId ;  /* 0x00000000000979c3 */ /* 0x000ea20000008800 */
[----:B------:R-:W-:Y:S01]  /*0040*/  UMOV UR4, URZ ;  /* 0x000000ff00047c82 */ /* 0x000fe20008000000 */
[----:B------:R-:W-:Y:S01]  /*0050*/  UMOV UR8, 0x400 ;  /* 0x0000040000087882 */ /* 0x000fe20000000000 */
[----:B------:R-:W3:Y:S01]  /*0060*/  LDCU.64 UR12, c[0x0][0x358] ;  /* 0x00006b00ff0c77ac */ /* 0x000ee20008000a00 */
[----:B0-----:R-:W0:Y:S01]  /*0070*/  I2F.U32.RP R2, UR11 ;  /* 0x0000000b00027d06 */ /* 0x001e220008209000 */
[----:B------:R-:W-:-:S02]  /*0080*/  UISETP.NE.U32.AND UP2, UPT, UR11, URZ, UPT ;  /* 0x000000ff0b00728c */ /* 0x000fc4000bf45070 */
[----:B------:R-:W-:Y:S01]  /*0090*/  IMAD.U32 R9, RZ, RZ, UR11 ;  /* 0x0000000bff097e24 */ /* 0x000fe2000f8e00ff */
[----:B------:R-:W-:Y:S01]  /*00a0*/  MOV R21, UR11 ;  /* 0x0000000b00157c02 */ /* 0x000fe20008000f00 */
[----:B------:R-:W-:Y:S01]  /*00b0*/  IMAD.U32 R11, RZ, RZ, UR11 ;  /* 0x0000000bff0b7e24 */ /* 0x000fe2000f8e00ff */
[----:B------:R-:W-:Y:S01]  /*00c0*/  MOV R22, UR11 ;  /* 0x0000000b00167c02 */ /* 0x000fe20008000f00 */
[----:B------:R-:W-:Y:S01]  /*00d0*/  IMAD.U32 R13, RZ, RZ, UR11 ;  /* 0x0000000bff0d7e24 */ /* 0x000fe2000f8e00ff */
[----:B------:R-:W-:Y:S01]  /*00e0*/  MOV R15, UR11 ;  /* 0x0000000b000f7c02 */ /* 0x000fe20008000f00 */
[----:B------:R-:W-:Y:S02]  /*00f0*/  IMAD.U32 R29, RZ, RZ, UR11 ;  /* 0x0000000bff1d7e24 */ /* 0x000fe4000f8e00ff */
[----:B------:R-:W-:Y:S02]  /*0100*/  IMAD.U32 R20, RZ, RZ, UR11 ;  /* 0x0000000bff147e24 */ /* 0x000fe4000f8e00ff */
[----:B------:R-:W-:-:S02]  /*0110*/  IMAD.U32 R14, RZ, RZ, UR11 ;  /* 0x0000000bff0e7e24 */ /* 0x000fc4000f8e00ff */
[----:B------:R-:W-:Y:S01]  /*0120*/  IMAD.U32 R23, RZ, RZ, UR11 ;  /* 0x0000000bff177e24 */ /* 0x000fe2000f8e00ff */
[----:B0-----:R-:W0:Y:S01]  /*0130*/  MUFU.RCP R2, R2 ;  /* 0x0000000200027308 */ /* 0x001e220000001000 */
[----:B-1----:R-:W-:Y:S01]  /*0140*/  ISETP.GT.U32.AND P0, PT, R0, 0xff, PT ;  /* 0x000000ff0000780c */ /* 0x002fe20003f04070 */
[----:B------:R-:W-:Y:S02]  /*0150*/  IMAD.U32 R19, RZ, RZ, UR11 ;  /* 0x0000000bff137e24 */ /* 0x000fe4000f8e00ff */
[----:B------:R-:W-:Y:S02]  /*0160*/  IMAD.U32 R25, RZ, RZ, UR11 ;  /* 0x0000000bff197e24 */ /* 0x000fe4000f8e00ff */
[----:B------:R-:W-:Y:S02]  /*0170*/  IMAD.U32 R17, RZ, RZ, UR11 ;  /* 0x0000000bff117e24 */ /* 0x000fe4000f8e00ff */
[--C-:B------:R-:W-:Y:S02]  /*0180*/  IMAD R8, R9, 0x2, R0.reuse ;  /* 0x0000000209087824 */ /* 0x100fe400078e0200 */
[----:B------:R-:W-:-:S02]  /*0190*/  IMAD R9, R11, 0x3, R0 ;  /* 0x000000030b097824 */ /* 0x000fc400078e0200 */
[--C-:B------:R-:W-:Y:S02]  /*01a0*/  IMAD R10, R13, 0x4, R0.reuse ;  /* 0x000000040d0a7824 */ /* 0x100fe400078e0200 */
[--C-:B------:R-:W-:Y:S02]  /*01b0*/  IMAD R11, R21, 0x5, R0.reuse ;  /* 0x00000005150b7824 */ /* 0x100fe400078e0200 */
[----:B------:R-:W-:Y:S02]  /*01c0*/  VIADD R7, R0, UR11 ;  /* 0x0000000b00077c36 */ /* 0x000fe40008000000 */
[----:B0-----:R-:W-:Y:S02]  /*01d0*/  VIADD R3, R2, 0xffffffe ;  /* 0x0ffffffe02037836 */ /* 0x001fe40000000000 */
[----:B------:R-:W-:Y:S02]  /*01e0*/  IMAD.U32 R2, RZ, RZ, UR8 ;  /* 0x00000008ff027e24 */ /* 0x000fe4000f8e00ff */
[----:B------:R-:W-:-:S02]  /*01f0*/  IMAD R12, R29, 0x6, R0 ;  /* 0x000000061d0c7824 */ /* 0x000fc400078e0200 */
[----:B------:R-:W0:Y:S01]  /*0200*/  F2I.FTZ.U32.TRUNC.NTZ R3, R3 ;  /* 0x0000000300037305 */ /* 0x000e22000021f000 */
[--C-:B------:R-:W-:Y:S02]  /*0210*/  IMAD R20, R20, 0x8, R0.reuse ;  /* 0x0000000814147824 */ /* 0x100fe400078e0200 */
[--C-:B------:R-:W-:Y:S02]  /*0220*/  IMAD R21, R14, 0x9, R0.reuse ;  /* 0x000000090e157824 */ /* 0x100fe400078e0200 */
[--C-:B------:R-:W-:Y:S02]  /*0230*/  IMAD R22, R22, 0xa, R0.reuse ;  /* 0x0000000a16167824 */ /* 0x100fe400078e0200 */
[--C-:B------:R-:W-:Y:S02]  /*0240*/  IMAD R23, R23, 0xb, R0.reuse ;  /* 0x0000000b17177824 */ /* 0x100fe400078e0200 */
[--C-:B------:R-:W-:Y:S02]  /*0250*/  IMAD R24, R19, 0xc, R0.reuse ;  /* 0x0000000c13187824 */ /* 0x100fe400078e0200 */
[----:B------:R-:W-:-:S02]  /*0260*/  IMAD R25, R25, 0xd, R0 ;  /* 0x0000000d19197824 */ /* 0x000fc400078e0200 */
[----:B------:R-:W-:Y:S01]  /*0270*/  IMAD R26, R17, 0xf, R0 ;  /* 0x0000000f111a7824 */ /* 0x000fe200078e0200 */
[----:B0-----:R-:W-:Y:S01]  /*0280*/  R2UR UR5, R3 ;  /* 0x00000000030572ca */ /* 0x001fe200000e0000 */
[----:B--2---:R-:W-:Y:S01]  /*0290*/  IMAD.U32 R3, RZ, RZ, UR9 ;  /* 0x00000009ff037e24 */ /* 0x004fe2000f8e00ff */
[----:B------:R-:W-:-:S04]  /*02a0*/  UIMAD.WIDE.U32 UR8, UR11, 0x10, URZ ;  /* 0x000000100b0878a5 */ /* 0x000fc8000f8e00ff */
[----:B------:R-:W-:-:S05]  /*02b0*/  LEA R5, R3, R2, 0x18 ;  /* 0x0000000203057211 */ /* 0x000fca00078ec0ff */
[----:B------:R-:W-:Y:S02]  /*02c0*/  IMAD R6, R0, 0x4, R5 ;  /* 0x0000000400067824 */ /* 0x000fe400078e0205 */
[----:B------:R-:W-:-:S03]  /*02d0*/  UIADD3 UR6, UPT, UPT, URZ, -UR5, URZ ;  /* 0x80000005ff067290 */ /* 0x000fc6000fffe0ff */
[----:B------:R0:W-:Y:S01]  /*02e0*/  @!P0 STS [R6], RZ ;  /* 0x000000ff06008388 */ /* 0x0001e20000000800 */
[----:B------:R-:W-:-:S04]  /*02f0*/  UIMAD UR6, UR6, UR11, URZ ;  /* 0x0000000b060672a4 */ /* 0x000fc8000f8e02ff */
[----:B------:R-:W-:Y:S01]  /*0300*/  UIMAD.WIDE.U32 UR4, UR5, UR6, UR4 ;  /* 0x00000006050472a5 */ /* 0x000fe2000f8e0004 */
[----:B0-----:R-:W-:-:S03]  /*0310*/  IMAD.U32 R6, RZ, RZ, UR11 ;  /* 0x0000000bff067e24 */ /* 0x001fc6000f8e00ff */
[----:B------:R-:W-:-:S03]  /*0320*/  UIMAD.WIDE.U32 UR4, UR5, 0x10000, URZ ;  /* 0x00010000050478a5 */ /* 0x000fc6000f8e00ff */
[----:B------:R-:W0:Y:S01]  /*0330*/  LDCU.64 UR6, c[0x0][0x380] ;  /* 0x00007000ff0677ac */ /* 0x000e220008000a00 */
[--C-:B------:R-:W-:Y:S02]  /*0340*/  IMAD R13, R6, 0x7, R0.reuse ;  /* 0x00000007060d7824 */ /* 0x100fe400078e0200 */
[----:B------:R-:W-:Y:S01]  /*0350*/  IMAD R6, R15, 0xe, R0 ;  /* 0x0000000e0f067824 */ /* 0x000fe200078e0200 */
[----:B------:R-:W-:-:S04]  /*0360*/  UIADD3 UR4, UPT, UPT, -UR5, URZ, URZ ;  /* 0x000000ff05047290 */ /* 0x000fc8000fffe1ff */
[----:B------:R-:W-:-:S04]  /*0370*/  UIMAD UR4, UR11, UR4, 0x10000 ;  /* 0x000100000b0474a4 */ /* 0x000fc8000f8e0204 */
[----:B------:R-:W-:Y:S01]  /*0380*/  UISETP.GE.U32.AND UP0, UPT, UR4, UR11, UPT ;  /* 0x0000000b0400728c */ /* 0x000fe2000bf06070 */
[----:B0-----:R-:W-:Y:S01]  /*0390*/  IMAD.U32 R4, RZ, RZ, UR7 ;  /* 0x00000007ff047e24 */ /* 0x001fe2000f8e00ff */
[----:B------:R-:W-:-:S09]  /*03a0*/  MOV R27, UR6 ;  /* 0x00000006001b7c02 */ /* 0x000fd20008000f00 */
[----:B------:R-:W-:Y:S02]  /*03b0*/  @UP0 UIADD3 UR4, UPT, UPT, UR4, -UR11, URZ ;  /* 0x8000000b04040290 */ /* 0x000fe4000fffe0ff */
[----:B------:R-:W-:Y:S02]  /*03c0*/  @UP0 UIADD3 UR5, UPT, UPT, UR5, 0x1, URZ ;  /* 0x0000000105050890 */ /* 0x000fe4000fffe0ff */
[----:B------:R-:W-:-:S03]  /*03d0*/  UISETP.GE.U32.AND UP1, UPT, UR4, UR11, UPT ;  /* 0x0000000b0400728c */ /* 0x000fc6000bf26070 */
[----:B------:R-:W-:-:S08]  /*03e0*/  UMOV UR4, URZ ;  /* 0x000000ff00047c82 */ /* 0x000fd00008000000 */
[----:B------:R-:W-:Y:S02]  /*03f0*/  @UP1 UIADD3 UR5, UPT, UPT, UR5, 0x1, URZ ;  /* 0x0000000105051890 */ /* 0x000fe4000fffe0ff */
[----:B------:R-:W-:-:S04]  /*0400*/  @!UP2 ULOP3.LUT UR5, URZ, UR11, URZ, 0x33, !UPT ;  /* 0x0000000bff05a292 */ /* 0x000fc8000f8e33ff */
[----:B------:R-:W-:Y:S02]  /*0410*/  ULOP3.LUT UR7, UR5, 0x1fff0, URZ, 0xc0, !UPT ;  /* 0x0001fff005077892 */ /* 0x000fe4000f8ec0ff */
[----:B------:R-:W-:Y:S02]  /*0420*/  ULOP3.LUT UR6, UR5, 0xf, URZ, 0xc0, !UPT ;  /* 0x0000000f05067892 */ /* 0x000fe4000f8ec0ff */
[----:B------:R-:W-:Y:S01]  /*0430*/  UIADD3 UR10, UPT, UPT, -UR7, URZ, URZ ;  /* 0x000000ff070a7290 */ /* 0x000fe2000fffe1ff */
[----:B---3--:R-:W-:Y:S11]  /*0440*/  BAR.SYNC.DEFER_BLOCKING 0x0 ;  /* 0x0000000000007b1d */ /* 0x008ff60000010000 */
.L_x_31:
[----:B0-----:R-:W-:-:S04]  /*0450*/  IADD3 R14, P1, PT, R0, R27, RZ ;  /* 0x0000001b000e7210 */ /* 0x001fc80007f3e0ff */
[----:B------:R-:W-:Y:S02]  /*0460*/  IADD3.X R15, PT, PT, RZ, R4, RZ, P1, !PT ;  /* 0x00000004ff0f7210 */ /* 0x000fe40000ffe4ff */
[----:B------:R-:W-:-:S03]  /*0470*/  IADD3 R16, P1, PT, R7, R27, RZ ;  /* 0x0000001b07107210 */ /* 0x000fc60007f3e0ff */
[----:B------:R-:W2:Y:S02]  /*0480*/  LDG.E.U8 R14, desc[UR12][R14.64] ;  /* 0x0000000c0e0e7981 */ /* 0x000ea4000c1e1100 */
[----:B------:R-:W-:Y:S01]  /*0490*/  IMAD.X R17, RZ, RZ, R4, P1 ;  /* 0x000000ffff117224 */ /* 0x000fe200008e0604 */
[----:B------:R-:W-:-:S04]  /*04a0*/  IADD3 R18, P1, PT, R8, R27, RZ ;  /* 0x0000001b08127210 */ /* 0x000fc80007f3e0ff */
[----:B------:R-:W3:Y:S01]  /*04b0*/  LDG.E.U8 R16, desc[UR12][R16.64] ;  /* 0x0000000c10107981 */ /* 0x000ee2000c1e1100 */
[----:B------:R-:W-:-:S05]  /*04c0*/  IMAD.X R19, RZ, RZ, R4, P1 ;  /* 0x000000ffff137224 */ /* 0x000fca00008e0604 */
[----:B------:R2:W4:Y:S01]  /*04d0*/  LDG.E.U8 R18, desc[UR12][R18.64] ;  /* 0x0000000c12127981 */ /* 0x000522000c1e1100 */
[----:B------:R-:W-:-:S05]  /*04e0*/  IADD3 R28, P1, PT, R9, R27, RZ ;  /* 0x0000001b091c7210 */ /* 0x000fca0007f3e0ff */
[----:B------:R-:W-:-:S05]  /*04f0*/  IMAD.X R29, RZ, RZ, R4, P1 ;  /* 0x000000ffff1d7224 */ /* 0x000fca00008e0604 */
[----:B------:R3:W5:Y:S01]  /*0500*/  LDG.E.U8 R28, desc[UR12][R28.64] ;  /* 0x0000000c1c1c7981 */ /* 0x000762000c1e1100 */
[----:B--2---:R-:W-:Y:S01]  /*0510*/  IMAD R19, R14, 0x4, R5 ;  /* 0x000000040e137824 */ /* 0x004fe200078e0205 */
[----:B------:R-:W-:-:S04]  /*0520*/  IADD3 R14, P1, PT, R10, R27, RZ ;  /* 0x0000001b0a0e7210 */ /* 0x000fc80007f3e0ff */
[----:B------:R-:W-:Y:S01]  /*0530*/  IADD3.X R15, PT, PT, RZ, R4, RZ, P1, !PT ;  /* 0x00000004ff0f7210 */ /* 0x000fe20000ffe4ff */
[----:B------:R0:W-:Y:S01]  /*0540*/  ATOMS.POPC.INC.32 RZ, [R19+URZ] ;  /* 0x0000000013ff7f8c */ /* 0x0001e2000d8000ff */
[--C-:B---3--:R-:W-:Y:S01]  /*0550*/  IMAD R29, R16, 0x4, R5.reuse ;  /* 0x00000004101d7824 */ /* 0x108fe200078e0205 */
[-C--:B------:R-:W-:Y:S02]  /*0560*/  IADD3 R16, P1, PT, R11, R27.reuse, RZ ;  /* 0x0000001b0b107210 */ /* 0x080fe40007f3e0ff */
[----:B------:R4:W2:Y:S03]  /*0570*/  LDG.E.U8 R14, desc[UR12][R14.64] ;  /* 0x0000000c0e0e7981 */ /* 0x0008a6000c1e1100 */
[----:B------:R-:W-:Y:S01]  /*0580*/  IMAD.X R17, RZ, RZ, R4, P1 ;  /* 0x000000ffff117224 */ /* 0x000fe200008e0604 */
[----:B------:R1:W-:Y:S04]  /*0590*/  ATOMS.POPC.INC.32 RZ, [R29+URZ] ;  /* 0x000000001dff7f8c */ /* 0x0003e8000d8000ff */
[----:B------:R5:W3:Y:S01]  /*05a0*/  LDG.E.U8 R16, desc[UR12][R16.64] ;  /* 0x0000000c10107981 */ /* 0x000ae2000c1e1100 */
[----:B----4-:R-:W-:Y:S01]  /*05b0*/  IMAD R15, R18, 0x4, R5 ;  /* 0x00000004120f7824 */ /* 0x010fe200078e0205 */
[----:B------:R-:W-:-:S04]  /*05c0*/  IADD3 R18, P1, PT, R12, R27, RZ ;  /* 0x0000001b0c127210 */ /* 0x000fc80007f3e0ff */
[----:B------:R4:W-:Y:S01]  /*05d0*/  ATOMS.POPC.INC.32 RZ, [R15+URZ] ;  /* 0x000000000fff7f8c */ /* 0x0009e2000d8000ff */
[----:B0-----:R-:W-:-:S05]  /*05e0*/  IMAD.X R19, RZ, RZ, R4, P1 ;  /* 0x000000ffff137224 */ /* 0x001fca00008e0604 */
[----:B------:R2:W3:Y:S01]  /*05f0*/  LDG.E.U8 R18, desc[UR12][R18.64] ;  /* 0x0000000c12127981 */ /* 0x0004e2000c1e1100 */
[----:B-----5:R-:W-:Y:S02]  /*0600*/  LEA R17, R28, R5, 0x2 ;  /* 0x000000051c117211 */ /* 0x020fe400078e10ff */
[----:B------:R-:W-:-:S03]  /*0610*/  IADD3 R28, P1, PT, R13, R27, RZ ;  /* 0x0000001b0d1c7210 */ /* 0x000fc60007f3e0ff */
[----:B------:R0:W-:Y:S02]  /*0620*/  ATOMS.POPC.INC.32 RZ, [R17+URZ] ;  /* 0x0000000011ff7f8c */ /* 0x0001e4000d8000ff */
[----:B-1----:R-:W-:-:S05]  /*0630*/  IMAD.X R29, RZ, RZ, R4, P1 ;  /* 0x000000ffff1d7224 */ /* 0x002fca00008e0604 */
[----:B------:R3:W5:Y:S01]  /*0640*/  LDG.E.U8 R28, desc[UR12][R28.64] ;  /* 0x0000000c1c1c7981 */ /* 0x000762000c1e1100 */
[----:B--2---:R-:W-:Y:S01]  /*0650*/  IMAD R19, R14, 0x4, R5 ;  /* 0x000000040e137824 */ /* 0x004fe200078e0205 */
[----:B------:R-:W-:-:S04]  /*0660*/  IADD3 R14, P1, PT, R20, R27, RZ ;  /* 0x0000001b140e7210 */ /* 0x000fc80007f3e0ff */
[----:B------:R1:W-:Y:S01]  /*0670*/  ATOMS.POPC.INC.32 RZ, [R19+URZ] ;  /* 0x0000000013ff7f8c */ /* 0x0003e2000d8000ff */
[----:B----4-:R-:W-:Y:S02]  /*0680*/  IMAD.X R15, RZ, RZ, R4, P1 ;  /* 0x000000ffff0f7224 */ /* 0x010fe400008e0604 */
[--C-:B---3--:R-:W-:Y:S01]  /*0690*/  IMAD R29, R16, 0x4, R5.reuse ;  /* 0x00000004101d7824 */ /* 0x108fe200078e0205 */
[-C--:B------:R-:W-:Y:S02]  /*06a0*/  IADD3 R16, P1, PT, R21, R27.reuse, RZ ;  /* 0x0000001b15107210 */ /* 0x080fe40007f3e0ff */
[----:B------:R2:W3:Y:S02]  /*06b0*/  LDG.E.U8 R14, desc[UR12][R14.64] ;  /* 0x0000000c0e0e7981 */ /* 0x0004e4000c1e1100 */
[----:B0-----:R-:W-:Y:S02]  /*06c0*/  IADD3.X R17, PT, PT, RZ, R4, RZ, P1, !PT ;  /* 0x00000004ff117210 */ /* 0x001fe40000ffe4ff */
[----:B------:R0:W-:Y:S04]  /*06d0*/  ATOMS.POPC.INC.32 RZ, [R29+URZ] ;  /* 0x000000001dff7f8c */ /* 0x0001e8000d8000ff */
[----:B------:R5:W4:Y:S01]  /*06e0*/  LDG.E.U8 R16, desc[UR12][R16.64] ;  /* 0x0000000c10107981 */ /* 0x000b22000c1e1100 */
[----:B--2---:R-:W-:Y:S01]  /*06f0*/  IMAD R15, R18, 0x4, R5 ;  /* 0x00000004120f7824 */ /* 0x004fe200078e0205 */
[----:B------:R-:W-:-:S04]  /*0700*/  IADD3 R18, P1, PT, R22, R27, RZ ;  /* 0x0000001b16127210 */ /* 0x000fc80007f3e0ff */
[----:B------:R2:W-:Y:S01]  /*0710*/  ATOMS.POPC.INC.32 RZ, [R15+URZ] ;  /* 0x000000000fff7f8c */ /* 0x0005e2000d8000ff */
[----:B-1----:R-:W-:-:S05]  /*0720*/  IMAD.X R19, RZ, RZ, R4, P1 ;  /* 0x000000ffff137224 */ /* 0x002fca00008e0604 */
[----:B------:R3:W2:Y:S01]  /*0730*/  LDG.E.U8 R18, desc[UR12][R18.64] ;  /* 0x0000000c12127981 */ /* 0x0006a2000c1e1100 */
[----:B-----5:R-:W-:Y:S01]  /*0740*/  IMAD R17, R28, 0x4, R5 ;  /* 0x000000041c117824 */ /* 0x020fe200078e0205 */
[----:B------:R-:W-:-:S04]  /*0750*/  IADD3 R28, P1, PT, R23, R27, RZ ;  /* 0x0000001b171c7210 */ /* 0x000fc80007f3e0ff */
[----:B------:R-:W-:Y:S01]  /*0760*/  ATOMS.POPC.INC.32 RZ, [R17+URZ] ;  /* 0x0000000011ff7f8c */ /* 0x000fe2000d8000ff */
[----:B0-----:R-:W-:-:S05]  /*0770*/  IMAD.X R29, RZ, RZ, R4, P1 ;  /* 0x000000ffff1d7224 */ /* 0x001fca00008e0604 */
[----:B------:R-:W5:Y:S01]  /*0780*/  LDG.E.U8 R28, desc[UR12][R28.64] ;  /* 0x0000000c1c1c7981 */ /* 0x000f62000c1e1100 */
[----:B---3--:R-:W-:Y:S02]  /*0790*/  LEA R19, R14, R5, 0x2 ;  /* 0x000000050e137211 */ /* 0x008fe400078e10ff */
[----:B------:R-:W-:-:S03]  /*07a0*/  IADD3 R14, P1, PT, R24, R27, RZ ;  /* 0x0000001b180e7210 */ /* 0x000fc60007f3e0ff */
[----:B------:R-:W-:Y:S01]  /*07b0*/  ATOMS.POPC.INC.32 RZ, [R19+URZ] ;  /* 0x0000000013ff7f8c */ /* 0x000fe2000d8000ff */
[----:B----4-:R-:W-:Y:S02]  /*07c0*/  IMAD R16, R16, 0x4, R5 ;  /* 0x0000000410107824 */ /* 0x010fe400078e0205 */
[----:B--2---:R-:W-:-:S03]  /*07d0*/  IMAD.X R15, RZ, RZ, R4, P1 ;  /* 0x000000ffff0f7224 */ /* 0x004fc600008e0604 */
[----:B------:R0:W-:Y:S04]  /*07e0*/  ATOMS.POPC.INC.32 RZ, [R16+URZ] ;  /* 0x0000000010ff7f8c */ /* 0x0001e8000d8000ff */
[----:B------:R1:W2:Y:S01]  /*07f0*/  LDG.E.U8 R29, desc[UR12][R14.64] ;  /* 0x0000000c0e1d7981 */ /* 0x0002a2000c1e1100 */
[----:B0-----:R-:W-:Y:S01]  /*0800*/  IADD3 R16, P1, PT, R25, R27, RZ ;  /* 0x0000001b19107210 */ /* 0x001fe20007f3e0ff */
[----:B------:R-:W-:-:S04]  /*0810*/  IMAD R18, R18, 0x4, R5 ;  /* 0x0000000412127824 */ /* 0x000fc800078e0205 */
[----:B------:R-:W-:Y:S01]  /*0820*/  IMAD.X R17, RZ, RZ, R4, P1 ;  /* 0x000000ffff117224 */ /* 0x000fe200008e0604 */
[----:B------:R0:W-:Y:S04]  /*0830*/  ATOMS.POPC.INC.32 RZ, [R18+URZ] ;  /* 0x0000000012ff7f8c */ /* 0x0001e8000d8000ff */
[----:B------:R-:W3:Y:S01]  /*0840*/  LDG.E.U8 R16, desc[UR12][R16.64] ;  /* 0x0000000c10107981 */ /* 0x000ee2000c1e1100 */
[----:B0-----:R-:W-:-:S04]  /*0850*/  IADD3 R18, P1, PT, R6, R27, RZ ;  /* 0x0000001b06127210 */ /* 0x001fc80007f3e0ff */
[----:B------:R-:W-:Y:S02]  /*0860*/  IADD3.X R19, PT, PT, RZ, R4, RZ, P1, !PT ;  /* 0x00000004ff137210 */ /* 0x000fe40000ffe4ff */
[----:B-1----:R-:W-:-:S03]  /*0870*/  IADD3 R14, P1, PT, R26, R27, RZ ;  /* 0x0000001b1a0e7210 */ /* 0x002fc60007f3e0ff */
[----:B------:R-:W4:Y:S02]  /*0880*/  LDG.E.U8 R18, desc[UR12][R18.64] ;  /* 0x0000000c12127981 */ /* 0x000f24000c1e1100 */
[----:B------:R-:W-:-:S05]  /*0890*/  IMAD.X R15, RZ, RZ, R4, P1 ;  /* 0x000000ffff0f7224 */ /* 0x000fca00008e0604 */
[----:B------:R-:W4:Y:S01]  /*08a0*/  LDG.E.U8 R14, desc[UR12][R14.64] ;  /* 0x0000000c0e0e7981 */ /* 0x000f22000c1e1100 */
[----:B-----5:R-:W-:-:S05]  /*08b0*/  IMAD R28, R28, 0x4, R5 ;  /* 0x000000041c1c7824 */ /* 0x020fca00078e0205 */
[----:B------:R0:W-:Y:S01]  /*08c0*/  ATOMS.POPC.INC.32 RZ, [R28+URZ] ;  /* 0x000000001cff7f8c */ /* 0x0001e2000d8000ff */
[----:B------:R-:W-:-:S04]  /*08d0*/  UIADD3 UR10, UPT, UPT, UR10, 0x10, URZ ;  /* 0x000000100a0a7890 */ /* 0x000fc8000fffe0ff */
[----:B------:R-:W-:Y:S01]  /*08e0*/  UISETP.NE.AND UP0, UPT, UR10, URZ, UPT ;  /* 0x000000ff0a00728c */ /* 0x000fe2000bf05270 */
[----:B------:R-:W-:Y:S01]  /*08f0*/  IADD3 R27, P1, PT, R27, UR8, RZ ;  /* 0x000000081b1b7c10 */ /* 0x000fe2000ff3e0ff */
[----:B------:R-:W-:-:S03]  /*0900*/  UIADD3 UR4, UPT, UPT, UR4, 0x10, URZ ;  /* 0x0000001004047890 */ /* 0x000fc6000fffe0ff */
[----:B------:R-:W-:Y:S01]  /*0910*/  IADD3.X R4, PT, PT, R4, UR9, RZ, P1, !PT ;  /* 0x0000000904047c10 */ /* 0x000fe20008ffe4ff */
[----:B--2---:R-:W-:-:S05]  /*0920*/  IMAD R29, R29, 0x4, R5 ;  /* 0x000000041d1d7824 */ /* 0x004fca00078e0205 */
[----:B------:R0:W-:Y:S01]  /*0930*/  ATOMS.POPC.INC.32 RZ, [R29+URZ] ;  /* 0x000000001dff7f8c */ /* 0x0001e2000d8000ff */
[----:B---3--:R-:W-:-:S05]  /*0940*/  IMAD R16, R16, 0x4, R5 ;  /* 0x0000000410107824 */ /* 0x008fca00078e0205 */
[----:B------:R0:W-:Y:S01]  /*0950*/  ATOMS.POPC.INC.32 RZ, [R16+URZ] ;  /* 0x0000000010ff7f8c */ /* 0x0001e2000d8000ff */
[----:B----4-:R-:W-:-:S05]  /*0960*/  LEA R17, R18, R5, 0x2 ;  /* 0x0000000512117211 */ /* 0x010fca00078e10ff */
[----:B------:R0:W-:Y:S01]  /*0970*/  ATOMS.POPC.INC.32 RZ, [R17+URZ] ;  /* 0x0000000011ff7f8c */ /* 0x0001e2000d8000ff */
[----:B------:R-:W-:-:S05]  /*0980*/  IMAD R14, R14, 0x4, R5 ;  /* 0x000000040e0e7824 */ /* 0x000fca00078e0205 */
[----:B------:R0:W-:Y:S01]  /*0990*/  ATOMS.POPC.INC.32 RZ, [R14+URZ] ;  /* 0x000000000eff7f8c */ /* 0x0001e2000d8000ff */
[----:B------:R-:W-:Y:S05]  /*09a0*/  BRA.U UP0, `(.L_x_31) ;  /* 0xfffffff900a87547 */ /* 0x000fea000b83ffff */
[----:B------:R-:W-:-:S09]  /*09b0*/  UISETP.NE.AND UP0, UPT, UR6, URZ, UPT ;  /* 0x000000ff0600728c */ /* 0x000fd2000bf05270 */
[----:B------:R-:W-:Y:S05]  /*09c0*/  BRA.U !UP0, `(.L_x_32) ;  /* 0x0000000508b07547 */ /* 0x000fea000b800000 */
[----:B------:R-:W-:Y:S01]  /*09d0*/  UISETP.GE.U32.AND UP0, UPT, UR6, 0x8, UPT ;  /* 0x000000080600788c */ /* 0x000fe2000bf06070 */
[----:B------:R-:W-:Y:S01]  /*09e0*/  IMAD.U32 R19, RZ, RZ, UR7 ;  /* 0x00000007ff137e24 */ /* 0x000fe2000f8e00ff */
[----:B------:R-:W-:-:S04]  /*09f0*/  ULOP3.LUT UR10, UR5, 0x7, URZ, 0xc0, !UPT ;  /* 0x00000007050a7892 */ /* 0x000fc8000f8ec0ff */
[----:B------:R-:W-:-:S03]  /*0a00*/  UISETP.NE.AND UP1, UPT, UR10, URZ, UPT ;  /* 0x000000ff0a00728c */ /* 0x000fc6000bf25270 */
[----:B------:R-:W-:Y:S08]  /*0a10*/  BRA.U !UP0, `(.L_x_33) ;  /* 0x0000000108e07547 */ /* 0x000ff0000b800000 */
[----:B------:R-:W-:Y:S01]  /*0a20*/  IMAD.U32 R11, RZ, RZ, UR11 ;  /* 0x0000000bff0b7e24 */ /* 0x000fe2000f8e00ff */
[----:B------:R-:W-:Y:S01]  /*0a30*/  MOV R15, UR11 ;  /* 0x0000000b000f7c02 */ /* 0x000fe20008000f00 */
[----:B------:R-:W-:Y:S01]  /*0a40*/  IMAD.U32 R13, RZ, RZ, UR11 ;  /* 0x0000000bff0d7e24 */ /* 0x000fe2000f8e00ff */
[----:B------:R-:W-:Y:S01]  /*0a50*/  IADD3 R22, P1, PT, R0, R27, RZ ;  /* 0x0000001b00167210 */ /* 0x000fe20007f3e0ff */
[----:B------:R-:W-:Y:S02]  /*0a60*/  IMAD R20, R11, 0x11, R0 ;  /* 0x000000110b147824 */ /* 0x000fe400078e0200 */
[----:B0-----:R-:W-:Y:S02]  /*0a70*/  IMAD.U32 R17, RZ, RZ, UR11 ;  /* 0x0000000bff117e24 */ /* 0x001fe4000f8e00ff */
[----:B------:R-:W-:Y:S01]  /*0a80*/  IMAD.U32 R23, RZ, RZ, UR11 ;  /* 0x0000000bff177e24 */ /* 0x000fe2000f8e00ff */
[----:B------:R-:W-:Y:S01]  /*0a90*/  IADD3 R20, P2, P3, R27, -UR8, R20 ;  /* 0x800000081b147c10 */ /* 0x000fe2000fb5e014 */
[----:B------:R-:W-:-:S02]  /*0aa0*/  IMAD R10, R13, 0x12, R0 ;  /* 0x000000120d0a7824 */ /* 0x000fc400078e0200 */
[----:B------:R-:W-:Y:S02]  /*0ab0*/  IMAD.U32 R19, RZ, RZ, UR11 ;  /* 0x0000000bff137e24 */ /* 0x000fe4000f8e00ff */
[----:B------:R-:W-:Y:S01]  /*0ac0*/  IMAD.U32 R21, RZ, RZ, UR11 ;  /* 0x0000000bff157e24 */ /* 0x000fe2000f8e00ff */
[----:B------:R-:W-:Y:S01]  /*0ad0*/  IADD3 R10, P5, P6, R27, -UR8, R10 ;  /* 0x800000081b0a7c10 */ /* 0x000fe2000febe00a */
[--C-:B------:R-:W-:Y:S02]  /*0ae0*/  IMAD R12, R15, 0x13, R0.reuse ;  /* 0x000000130f0c7824 */ /* 0x100fe400078e0200 */
[--C-:B------:R-:W-:Y:S01]  /*0af0*/  IMAD R14, R17, 0x14, R0.reuse ;  /* 0x00000014110e7824 */ /* 0x100fe200078e0200 */
[C---:B------:R-:W-:Y:S01]  /*0b00*/  IADD3.X R11, PT, PT, R4.reuse, ~UR9, RZ, P5, P6 ;  /* 0x80000009040b7c10 */ /* 0x040fe2000afec4ff */
[--C-:B------:R-:W-:Y:S01]  /*0b10*/  IMAD R24, R23, 0x17, R0.reuse ;  /* 0x0000001717187824 */ /* 0x100fe200078e0200 */
[----:B------:R-:W-:Y:S01]  /*0b20*/  IADD3.X R23, PT, PT, RZ, R4, RZ, P1, !PT ;  /* 0x00000004ff177210 */ /* 0x000fe20000ffe4ff */
[----:B------:R-:W-:Y:S01]  /*0b30*/  IMAD R16, R19, 0x15, R0 ;  /* 0x0000001513107824 */ /* 0x000fe200078e0200 */
[----:B------:R-:W-:Y:S01]  /*0b40*/  IADD3 R12, P4, P1, R27, -UR8, R12 ;  /* 0x800000081b0c7c10 */ /* 0x000fe2000f99e00c */
[----:B------:R-:W-:Y:S01]  /*0b50*/  IMAD R18, R21, 0x16, R0 ;  /* 0x0000001615127824 */ /* 0x000fe200078e0200 */
[----:B------:R-:W-:Y:S01]  /*0b60*/  IADD3.X R21, PT, PT, R4, ~UR9, RZ, P2, P3 ;  /* 0x8000000904157c10 */ /* 0x000fe200097e64ff */
[----:B------:R-:W2:Y:S01]  /*0b70*/  LDG.E.U8 R22, desc[UR12][R22.64] ;  /* 0x0000000c16167981 */ /* 0x000ea2000c1e1100 */
[----:B------:R-:W-:-:S02]  /*0b80*/  IADD3 R14, P3, P2, R27, -UR8, R14 ;  /* 0x800000081b0e7c10 */ /* 0x000fc4000fa7e00e */
[C---:B------:R-:W-:Y:S01]  /*0b90*/  IADD3 R16, P6, P5, R27.reuse, -UR8, R16 ;  /* 0x800000081b107c10 */ /* 0x040fe2000fdde010 */
[----:B------:R-:W3:Y:S01]  /*0ba0*/  LDG.E.U8 R20, desc[UR12][R20.64] ;  /* 0x0000000c14147981 */ /* 0x000ee2000c1e1100 */
[C---:B------:R-:W-:Y:S02]  /*0bb0*/  IADD3.X R13, PT, PT, R4.reuse, ~UR9, RZ, P4, P1 ;  /* 0x80000009040d7c10 */ /* 0x040fe4000a7e24ff */
[C---:B------:R-:W-:Y:S01]  /*0bc0*/  IADD3 R18, P1, P4, R27.reuse, -UR8, R18 ;  /* 0x800000081b127c10 */ /* 0x040fe2000fc3e012 */
[----:B------:R-:W4:Y:S01]  /*0bd0*/  LDG.E.U8 R10, desc[UR12][R10.64] ;  /* 0x0000000c0a0a7981 */ /* 0x000f22000c1e1100 */
[C---:B------:R-:W-:Y:S02]  /*0be0*/  IADD3.X R15, PT, PT, R4.reuse, ~UR9, RZ, P3, P2 ;  /* 0x80000009040f7c10 */ /* 0x040fe40009fe44ff */
[----:B------:R-:W-:Y:S01]  /*0bf0*/  IADD3 R24, P2, P3, R27, -UR8, R24 ;  /* 0x800000081b187c10 */ /* 0x000fe2000fb5e018 */
[----:B------:R-:W5:Y:S01]  /*0c00*/  LDG.E.U8 R12, desc[UR12][R12.64] ;  /* 0x0000000c0c0c7981 */ /* 0x000f62000c1e1100 */
[----:B------:R-:W-:-:S02]  /*0c10*/  IADD3.X R17, PT, PT, R4, ~UR9, RZ, P6, P5 ;  /* 0x8000000904117c10 */ /* 0x000fc4000b7ea4ff */
[C---:B------:R-:W-:Y:S01]  /*0c20*/  IADD3.X R19, PT, PT, R4.reuse, ~UR9, RZ, P1, P4 ;  /* 0x8000000904137c10 */ /* 0x040fe20008fe84ff */
[----:B------:R-:W5:Y:S01]  /*0c30*/  LDG.E.U8 R14, desc[UR12][R14.64] ;  /* 0x0000000c0e0e7981 */ /* 0x000f62000c1e1100 */
[----:B------:R-:W-:-:S03]  /*0c40*/  IADD3.X R25, PT, PT, R4, ~UR9, RZ, P2, P3 ;  /* 0x8000000904197c10 */ /* 0x000fc600097e64ff */
[----:B------:R-:W5:Y:S04]  /*0c50*/  LDG.E.U8 R16, desc[UR12][R16.64] ;  /* 0x0000000c10107981 */ /* 0x000f68000c1e1100 */
[----:B------:R0:W5:Y:S04]  /*0c60*/  LDG.E.U8 R18, desc[UR12][R18.64] ;  /* 0x0000000c12127981 */ /* 0x000168000c1e1100 */
[----:B------:R-:W5:Y:S01]  /*0c70*/  LDG.E.U8 R24, desc[UR12][R24.64] ;  /* 0x0000000c18187981 */ /* 0x000f62000c1e1100 */
[----:B------:R-:W-:-:S06]  /*0c80*/  UIADD3 UR4, UPT, UPT, UR4, 0x8, URZ ;  /* 0x0000000804047890 */ /* 0x000fcc000fffe0ff */
[----:B0-----:R-:W-:Y:S02]  /*0c90*/  IMAD.U32 R19, RZ, RZ, UR4 ;  /* 0x00000004ff137e24 */ /* 0x001fe4000f8e00ff */
[--C-:B--2---:R-:W-:Y:S02]  /*0ca0*/  IMAD R22, R22, 0x4, R5.reuse ;  /* 0x0000000416167824 */ /* 0x104fe400078e0205 */
[----:B---3--:R-:W-:-:S03]  /*0cb0*/  IMAD R20, R20, 0x4, R5 ;  /* 0x0000000414147824 */ /* 0x008fc600078e0205 */
[----:B------:R1:W-:Y:S01]  /*0cc0*/  ATOMS.POPC.INC.32 RZ, [R22+URZ] ;  /* 0x0000000016ff7f8c */ /* 0x0003e2000d8000ff */
[----:B----4-:R-:W-:-:S03]  /*0cd0*/  IMAD R10, R10, 0x4, R5 ;  /* 0x000000040a0a7824 */ /* 0x010fc600078e0205 */
[----:B------:R1:W-:Y:S01]  /*0ce0*/  ATOMS.POPC.INC.32 RZ, [R20+URZ] ;  /* 0x0000000014ff7f8c */ /* 0x0003e2000d8000ff */
[----:B-----5:R-:W-:-:S03]  /*0cf0*/  IMAD R12, R12, 0x4, R5 ;  /* 0x000000040c0c7824 */ /* 0x020fc600078e0205 */
[----:B------:R1:W-:Y:S01]  /*0d00*/  ATOMS.POPC.INC.32 RZ, [R10+URZ] ;  /* 0x000000000aff7f8c */ /* 0x0003e2000d8000ff */
[----:B------:R-:W-:-:S03]  /*0d10*/  LEA R14, R14, R5, 0x2 ;  /* 0x000000050e0e7211 */ /* 0x000fc600078e10ff */
[----:B------:R1:W-:Y:S01]  /*0d20*/  ATOMS.POPC.INC.32 RZ, [R12+URZ] ;  /* 0x000000000cff7f8c */ /* 0x0003e2000d8000ff */
[----:B------:R-:W-:-:S03]  /*0d30*/  IMAD R16, R16, 0x4, R5 ;  /* 0x0000000410107824 */ /* 0x000fc600078e0205 */
[----:B------:R1:W-:Y:S01]  /*0d40*/  ATOMS.POPC.INC.32 RZ, [R14+URZ] ;  /* 0x000000000eff7f8c */ /* 0x0003e2000d8000ff */
[----:B------:R-:W-:-:S03]  /*0d50*/  IMAD R18, R18, 0x4, R5 ;  /* 0x0000000412127824 */ /* 0x000fc600078e0205 */
[----:B------:R1:W-:Y:S01]  /*0d60*/  ATOMS.POPC.INC.32 RZ, [R16+URZ] ;  /* 0x0000000010ff7f8c */ /* 0x0003e2000d8000ff */
[----:B------:R-:W-:-:S03]  /*0d70*/  IMAD R24, R24, 0x4, R5 ;  /* 0x0000000418187824 */ /* 0x000fc600078e0205 */
[----:B------:R1:W-:Y:S04]  /*0d80*/  ATOMS.POPC.INC.32 RZ, [R18+URZ] ;  /* 0x0000000012ff7f8c */ /* 0x0003e8000d8000ff */
[----:B------:R1:W-:Y:S02]  /*0d90*/  ATOMS.POPC.INC.32 RZ, [R24+URZ] ;  /* 0x0000000018ff7f8c */ /* 0x0003e4000d8000ff */
.L_x_33:
[----:B------:R-:W-:Y:S05]  /*0da0*/  BRA.U !UP1, `(.L_x_32) ;  /* 0x0000000109b87547 */ /* 0x000fea000b800000 */
[----:B------:R-:W-:Y:S02]  /*0db0*/  UISETP.GE.U32.AND UP0, UPT, UR10, 0x4, UPT ;  /* 0x000000040a00788c */ /* 0x000fe4000bf06070 */
[----:B------:R-:W-:-:S04]  /*0dc0*/  ULOP3.LUT UR4, UR5, 0x3, URZ, 0xc0, !UPT ;  /* 0x0000000305047892 */ /* 0x000fc8000f8ec0ff */
[----:B------:R-:W-:-:S03]  /*0dd0*/  UISETP.NE.AND UP1, UPT, UR4, URZ, UPT ;  /* 0x000000ff0400728c */ /* 0x000fc6000bf25270 */
[----:B------:R-:W-:Y:S08]  /*0de0*/  BRA.U !UP0, `(.L_x_34) ;  /* 0x0000000108687547 */ /* 0x000ff0000b800000 */
[----:B------:R-:W2:Y:S01]  /*0df0*/  LDCU.64 UR6, c[0x0][0x380] ;  /* 0x00007000ff0677ac */ /* 0x000ea20008000a00 */
[----:B01----:R-:W-:-:S05]  /*0e00*/  IMAD R14, R19, UR11, R0 ;  /* 0x0000000b130e7c24 */ /* 0x003fca000f8e0200 */
[----:B------:R-:W-:-:S05]  /*0e10*/  IADD3 R12, PT, PT, R14, UR11, RZ ;  /* 0x0000000b0e0c7c10 */ /* 0x000fca000fffe0ff */
[----:B------:R-:W-:-:S04]  /*0e20*/  VIADD R16, R12, UR11 ;  /* 0x0000000b0c107c36 */ /* 0x000fc80008000000 */
[----:B------:R-:W-:Y:S01]  /*0e30*/  VIADD R10, R16, UR11 ;  /* 0x0000000b100a7c36 */ /* 0x000fe20008000000 */
[----:B--2---:R-:W-:Y:S02]  /*0e40*/  IADD3 R14, P1, PT, R14, UR6, RZ ;  /* 0x000000060e0e7c10 */ /* 0x004fe4000ff3e0ff */
[----:B------:R-:W-:-:S03]  /*0e50*/  IADD3 R12, P2, PT, R12, UR6, RZ ;  /* 0x000000060c0c7c10 */ /* 0x000fc6000ff5e0ff */
[----:B------:R-:W-:Y:S01]  /*0e60*/  IMAD.X R15, RZ, RZ, UR7, P1 ;  /* 0x00000007ff0f7e24 */ /* 0x000fe200088e06ff */
[----:B------:R-:W-:Y:S01]  /*0e70*/  IADD3 R16, P1, PT, R16, UR6, RZ ;  /* 0x0000000610107c10 */ /* 0x000fe2000ff3e0ff */
[----:B------:R-:W-:Y:S01]  /*0e80*/  IMAD.X R13, RZ, RZ, UR7, P2 ;  /* 0x00000007ff0d7e24 */ /* 0x000fe200090e06ff */
[----:B------:R-:W-:Y:S02]  /*0e90*/  IADD3 R10, P2, PT, R10, UR6, RZ ;  /* 0x000000060a0a7c10 */ /* 0x000fe4000ff5e0ff */
[----:B------:R-:W-:Y:S01]  /*0ea0*/  IADD3.X R17, PT, PT, RZ, UR7, RZ, P1, !PT ;  /* 0x00000007ff117c10 */ /* 0x000fe20008ffe4ff */
[----:B------:R-:W2:Y:S02]  /*0eb0*/  LDG.E.U8 R14, desc[UR12][R14.64] ;  /* 0x0000000c0e0e7981 */ /* 0x000ea4000c1e1100 */
[----:B------:R-:W-:Y:S02]  /*0ec0*/  IMAD.X R11, RZ, RZ, UR7, P2 ;  /* 0x00000007ff0b7e24 */ /* 0x000fe400090e06ff */
[----:B------:R-:W3:Y:S04]  /*0ed0*/  LDG.E.U8 R12, desc[UR12][R12.64] ;  /* 0x0000000c0c0c7981 */ /* 0x000ee8000c1e1100 */
[----:B------:R-:W4:Y:S04]  /*0ee0*/  LDG.E.U8 R16, desc[UR12][R16.64] ;  /* 0x0000000c10107981 */ /* 0x000f28000c1e1100 */
[----:B------:R-:W5:Y:S01]  /*0ef0*/  LDG.E.U8 R10, desc[UR12][R10.64] ;  /* 0x0000000c0a0a7981 */ /* 0x000f62000c1e1100 */
[----:B------:R-:W-:-:S02]  /*0f00*/  VIADD R19, R19, 0x4 ;  /* 0x0000000413137836 */ /* 0x000fc40000000000 */
[--C-:B--2---:R-:W-:Y:S02]  /*0f10*/  IMAD R4, R14, 0x4, R5.reuse ;  /* 0x000000040e047824 */ /* 0x104fe400078e0205 */
[----:B---3--:R-:W-:-:S03]  /*0f20*/  IMAD R6, R12, 0x4, R5 ;  /* 0x000000040c067824 */ /* 0x008fc600078e0205 */
[----:B------:R2:W-:Y:S01]  /*0f30*/  ATOMS.POPC.INC.32 RZ, [R4+URZ] ;  /* 0x0000000004ff7f8c */ /* 0x0005e2000d8000ff */
[----:B----4-:R-:W-:-:S03]  /*0f40*/  IMAD R18, R16, 0x4, R5 ;  /* 0x0000000410127824 */ /* 0x010fc600078e0205 */
[----:B------:R2:W-:Y:S01]  /*0f50*/  ATOMS.POPC.INC.32 RZ, [R6+URZ] ;  /* 0x0000000006ff7f8c */ /* 0x0005e2000d8000ff */
[----:B-----5:R-:W-:-:S03]  /*0f60*/  LEA R20, R10, R5, 0x2 ;  /* 0x000000050a147211 */ /* 0x020fc600078e10ff */
[----:B------:R2:W-:Y:S04]  /*0f70*/  ATOMS.POPC.INC.32 RZ, [R18+URZ] ;  /* 0x0000000012ff7f8c */ /* 0x0005e8000d8000ff */
[----:B------:R2:W-:Y:S02]  /*0f80*/  ATOMS.POPC.INC.32 RZ, [R20+URZ] ;  /* 0x0000000014ff7f8c */ /* 0x0005e4000d8000ff */
.L_x_34:
[----:B------:R-:W-:Y:S05]  /*0f90*/  BRA.U !UP1, `(.L_x_32) ;  /* 0x00000001093c7547 */ /* 0x000fea000b800000 */
[----:B------:R-:W3:Y:S01]  /*0fa0*/  LDCU.64 UR6, c[0x0][0x380] ;  /* 0x00007000ff0677ac */ /* 0x000ee20008000a00 */
[----:B------:R-:W-:Y:S01]  /*0fb0*/  IMAD R19, R19, UR11, R0 ;  /* 0x0000000b13137c24 */ /* 0x000fe2000f8e0200 */
[----:B------:R-:W-:-:S04]  /*0fc0*/  UIADD3 UR4, UPT, UPT, -UR4, URZ, URZ ;  /* 0x000000ff04047290 */ /* 0x000fc8000fffe1ff */
[----:B---3--:R-:W-:-:S05]  /*0fd0*/  IADD3 R19, P1, PT, R19, UR6, RZ ;  /* 0x0000000613137c10 */ /* 0x008fca000ff3e0ff */
[----:B--2---:R-:W-:-:S08]  /*0fe0*/  IMAD.X R6, RZ, RZ, UR7, P1 ;  /* 0x00000007ff067e24 */ /* 0x004fd000088e06ff */
.L_x_35:
[----:B-1----:R-:W-:Y:S02]  /*0ff0*/  IMAD.MOV.U32 R10, RZ, RZ, R19 ;  /* 0x000000ffff0a7224 */ /* 0x002fe400078e0013 */
[----:B------:R-:W-:-:S05]  /*1000*/  IMAD.MOV.U32 R11, RZ, RZ, R6 ;  /* 0x000000ffff0b7224 */ /* 0x000fca00078e0006 */
[----:B---3--:R-:W2:Y:S01]  /*1010*/  LDG.E.U8 R4, desc[UR12][R10.64] ;  /* 0x0000000c0a047981 */ /* 0x008ea2000c1e1100 */
[----:B------:R-:W-:Y:S01]  /*1020*/  UIADD3 UR4, UPT, UPT, UR4, 0x1, URZ ;  /* 0x0000000104047890 */ /* 0x000fe2000fffe0ff */
[----:B------:R-:W-:-:S03]  /*1030*/  IADD3 R19, P1, PT, R19, UR11, RZ ;  /* 0x0000000b13137c10 */ /* 0x000fc6000ff3e0ff */
[----:B------:R-:W-:Y:S02]  /*1040*/  UISETP.NE.AND UP0, UPT, UR4, URZ, UPT ;  /* 0x000000ff0400728c */ /* 0x000fe4000bf05270 */
[----:B------:R-:W-:Y:S01]  /*1050*/  IMAD.X R6, RZ, RZ, R6, P1 ;  /* 0x000000ffff067224 */ /* 0x000fe200008e0606 */
[----:B--2---:R-:W-:-:S05]  /*1060*/  LEA R4, R4, R5, 0x2 ;  /* 0x0000000504047211 */ /* 0x004fca00078e10ff */
[----:B------:R3:W-:Y:S01]  /*1070*/  ATOMS.POPC.INC.32 RZ, [R4+URZ] ;  /* 0x0000000004ff7f8c */ /* 0x0007e2000d8000ff */
[----:B------:R-:W-:Y:S05]  /*1080*/  BRA.U UP0, `(.L_x_35) ;  /* 0xfffffffd00d87547 */ /* 0x000fea000b83ffff */
.L_x_32:
[----:B------:R-:W-:Y:S01]  /*1090*/  BAR.SYNC.DEFER_BLOCKING 0x0 ;  /* 0x0000000000007b1d */ /* 0x000fe20000010000 */
[C---:B--23--:R-:W-:Y:S02]  /*10a0*/  VIADD R4, R0.reuse, 0xffffffff ;  /* 0xffffffff00047836 */ /* 0x04cfe40000000000 */
[----:B-1----:R-:W-:-:S03]  /*10b0*/  VIADD R10, R0, 0xfffffffe ;  /* 0xfffffffe000a7836 */ /* 0x002fc60000000000 */
[----:B------:R-:W-:Y:S01]  /*10c0*/  ISETP.GT.U32.AND P1, PT, R4, 0xfe, PT ;  /* 0x000000fe0400780c */ /* 0x000fe20003f24070 */
[----:B------:R-:W-:Y:S01]  /*10d0*/  IMAD R4, R0, 0x4, R5 ;  /* 0x0000000400047824 */ /* 0x000fe200078e0205 */
[----:B------:R-:W-:Y:S01]  /*10e0*/  ISETP.GT.U32.AND P2, PT, R10, 0xfd, PT ;  /* 0x000000fd0a00780c */ /* 0x000fe20003f44070 */
[----:B------:R-:W-:Y:S01]  /*10f0*/  VIADD R10, R0, 0xfffffffc ;  /* 0xfffffffc000a7836 */ /* 0x000fe20000000000 */
[----:B------:R-:W-:Y:S09]  /*1100*/  BSSY.RECONVERGENT B0, `(.L_x_36) ;  /* 0x000004d000007945 */ /* 0x000ff20003800200 */
[----:B------:R-:W-:Y:S01]  /*1110*/  @!P1 LDS R6, [R4+-0x4] ;  /* 0xfffffc0004069984 */ /* 0x000fe20000000800 */
[----:B------:R-:W-:Y:S06]  /*1120*/  BAR.SYNC.DEFER_BLOCKING 0x0 ;  /* 0x0000000000007b1d */ /* 0x000fec0000010000 */
[----:B------:R-:W1:Y:S02]  /*1130*/  @!P1 LDS R11, [R4] ;  /* 0x00000000040b9984 */ /* 0x000e640000000800 */
[----:B-1----:R-:W-:-:S05]  /*1140*/  @!P1 IADD3 R11, PT, PT, R6, R11, RZ ;  /* 0x0000000b060b9210 */ /* 0x002fca0007ffe0ff */
        /* <DEDUP_REMOVED lines=11> */
[----:B------:R-:W-:-:S03]  /*1200*/  IADD3 R10, PT, PT, R0, -0x10, RZ ;  /* 0xfffffff0000a7810 */ /* 0x000fc60007ffe0ff */
        /* <DEDUP_REMOVED lines=45> */
[----:B------:R1:W-:Y:S02]  /*14e0*/  @!P1 STS [R5+0x500], R6 ;  /* 0x0005000605009388 */ /* 0x0003e40000000800 */
        /* <DEDUP_REMOVED lines=10> */
[----:B------:R-:W-:-:S06]  /*1590*/  LEA R6, R3, R6, 0x18 ;  /* 0x0000000603067211 */ /* 0x000fcc00078ec0ff */
[----:B------:R-:W-:Y:S02]  /*15a0*/  MOV R11, UR6 ;  /* 0x00000006000b7c02 */ /* 0x000fe40008000f00 */
[----:B-1----:R-:W-:-:S13]  /*15b0*/  ISETP.EQ.U32.AND P1, PT, R10, UR4, PT ;  /* 0x000000040a007c0c */ /* 0x002fda000bf22070 */
[----:B------:R2:W-:Y:S02]  /*15c0*/  @P1 ATOMS.MIN.S32 RZ, [R6], R11 ;  /* 0x0000000b06ff138c */ /* 0x0005e40000800200 */
.L_x_37:
[----:B------:R-:W-:Y:S05]  /*15d0*/  BSYNC.RECONVERGENT B0 ;  /* 0x0000000000007941 */ /* 0x000fea0003800200 */
.L_x_36:
[----:B------:R-:W-:Y:S06]  /*15e0*/  BAR.SYNC.DEFER_BLOCKING 0x0 ;  /* 0x0000000000007b1d */ /* 0x000fec0000010000 */
[----:B------:R-:W-:Y:S04]  /*15f0*/  BSSY.RECONVERGENT B0, `(.L_x_38) ;  /* 0x000001f000007945 */ /* 0x000fe80003800200 */
[----:B------:R-:W-:Y:S05]  /*1600*/  @P0 BRA `(.L_x_39) ;  /* 0x0000000000740947 */ /* 0x000fea0003800000 */
[----:B-1----:R-:W1:Y:S01]  /*1610*/  LDS R5, [R5+0x500] ;  /* 0x0005000005057984 */ /* 0x002e620000000800 */
[----:B------:R-:W-:Y:S03]  /*1620*/  BSSY.RECONVERGENT B1, `(.L_x_40) ;  /* 0x0000011000017945 */ /* 0x000fe60003800200 */
[----:B------:R-:W3:Y:S01]  /*1630*/  LDS R4, [R4] ;  /* 0x0000000004047984 */ /* 0x000ee20000000800 */
[----:B-1----:R-:W-:-:S04]  /*1640*/  IADD3 R2, PT, PT, -R5, 0x10000, RZ ;  /* 0x0001000005027810 */ /* 0x002fc80007ffe1ff */
[----:B------:R-:W-:Y:S01]  /*1650*/  I2FP.F32.S32 R3, R2 ;  /* 0x0000000200037245 */ /* 0x000fe20000201400 */
[----:B---3--:R-:W-:-:S03]  /*1660*/  IMAD.IADD R2, R4, 0x1, -R5 ;  /* 0x0000000104027824 */ /* 0x008fc600078e0a05 */
[----:B--2---:R-:W1:Y:S02]  /*1670*/  MUFU.RCP R6, R3 ;  /* 0x0000000300067308 */ /* 0x004e640000001000 */
        /* <DEDUP_REMOVED lines=9> */
[----:B0-----:R-:W-:Y:S05]  /*1710*/  CALL.REL.NOINC `($__internal_1_$__cuda_sm3x_div_rn_noftz_f32_slowpath) ;  /* 0x0000001000fc7944 */ /* 0x001fea0003c00000 */
[----:B------:R-:W-:-:S07]  /*1720*/  IMAD.MOV.U32 R5, RZ, RZ, R2 ;  /* 0x000000ffff057224 */ /* 0x000fce00078e0002 */
.L_x_41:
[----:B------:R-:W-:Y:S05]  /*1730*/  BSYNC.RECONVERGENT B1 ;  /* 0x0000000000017941 */ /* 0x000fea0003800200 */
.L_x_40:
[----:B------:R-:W1:Y:S01]  /*1740*/  S2UR UR6, SR_CgaCtaId ;  /* 0x00000000000679c3 */ /* 0x000e620000008800 */
[----:B------:R-:W-:Y:S01]  /*1750*/  FMUL R5, R5, 255 ;  /* 0x437f000005057820 */ /* 0x000fe20000400000 */
[----:B------:R-:W-:Y:S02]  /*1760*/  UMOV UR4, 0x400 ;  /* 0x0000040000047882 */ /* 0x000fe40000000000 */
[----:B------:R-:W-:-:S03]  /*1770*/  IMAD.U32 R2, RZ, RZ, UR4 ;  /* 0x00000004ff027e24 */ /* 0x000fc6000f8e00ff */
[----:B------:R-:W2:Y:S02]  /*1780*/  F2I.U32.TRUNC.NTZ R5, R5 ;  /* 0x0000000500057305 */ /* 0x000ea4000020f000 */
[----:B------:R-:W-:Y:S01]  /*1790*/  IADD3 R4, PT, PT, R2, 0x400, RZ ;  /* 0x0000040002047810 */ /* 0x000fe20007ffe0ff */
[----:B-1----:R-:W-:-:S05]  /*17a0*/  IMAD.U32 R3, RZ, RZ, UR6 ;  /* 0x00000006ff037e24 */ /* 0x002fca000f8e00ff */
[----:B------:R-:W-:-:S05]  /*17b0*/  LEA R11, R3, R4, 0x18 ;  /* 0x00000004030b7211 */ /* 0x000fca00078ec0ff */
[----:B------:R-:W-:-:S05]  /*17c0*/  IMAD.IADD R4, R11, 0x1, R0 ;  /* 0x000000010b047824 */ /* 0x000fca00078e0200 */
[----:B--2---:R3:W-:Y:S02]  /*17d0*/  STS.U8 [R4], R5 ;  /* 0x0000000504007388 */ /* 0x0047e40000000000 */
.L_x_39:
[----:B------:R-:W-:Y:S05]  /*17e0*/  BSYNC.RECONVERGENT B0 ;  /* 0x0000000000007941 */ /* 0x000fea0003800200 */
.L_x_38:
[----:B------:R-:W-:Y:S01]  /*17f0*/  BAR.SYNC.DEFER_BLOCKING 0x0 ;  /* 0x0000000000007b1d */ /* 0x000fe20000010000 */
[----:B------:R-:W-:Y:S01]  /*1800*/  ULOP3.LUT UR10, UR5, 0x3, URZ, 0xc0, !UPT ;  /* 0x00000003050a7892 */ /* 0x000fe2000f8ec0ff */
[----:B------:R-:W-:Y:S01]  /*1810*/  VIADD R2, R2, 0x400 ;  /* 0x0000040002027836 */ /* 0x000fe20000000000 */
[----:B------:R-:W-:Y:S02]  /*1820*/  USHF.R.U32.HI UR4, URZ, 0x2, UR5 ;  /* 0x00000002ff047899 */ /* 0x000fe40008011605 */
[----:B------:R-:W-:Y:S02]  /*1830*/  ULOP3.LUT UR5, UR5, 0x1fffc, URZ, 0xc0, !UPT ;  /* 0x0001fffc05057892 */ /* 0x000fe4000f8ec0ff */
[----:B------:R-:W-:Y:S01]  /*1840*/  LEA R3, R3, R2, 0x18 ;  /* 0x0000000203037211 */ /* 0x000fe200078ec0ff */
[----:B------:R-:W4:Y:S01]  /*1850*/  LDCU.64 UR6, c[0x0][0x380] ;  /* 0x00007000ff0677ac */ /* 0x000f220008000a00 */
[----:B------:R-:W-:Y:S01]  /*1860*/  UIADD3 UR5, UPT, UPT, -UR5, URZ, URZ ;  /* 0x000000ff05057290 */ /* 0x000fe2000fffe1ff */
[----:B------:R-:W0:Y:S03]  /*1870*/  LDCU.64 UR8, c[0x0][0x388] ;  /* 0x00007100ff0877ac */ /* 0x000e260008000a00 */
[----:B------:R-:W-:-:S02]  /*1880*/  UISETP.GE.AND UP0, UPT, UR5, URZ, UPT ;  /* 0x000000ff0500728c */ /* 0x000fc4000bf06270 */
[----:B------:R-:W-:Y:S02]  /*1890*/  USHF.L.U32 UR14, UR11, 0x2, URZ ;  /* 0x000000020b0e7899 */ /* 0x000fe400080006ff */
[----:B------:R-:W-:-:S05]  /*18a0*/  USHF.R.U32.HI UR15, URZ, 0x1e, UR11 ;  /* 0x0000001eff0f7899 */ /* 0x000fca000801160b */
[----:B------:R-:W-:Y:S07]  /*18b0*/  BRA.U UP0, `(.L_x_42) ;  /* 0x0000000d009c7547 */ /* 0x000fee000b800000 */
[----:B------:R-:W-:Y:S02]  /*18c0*/  UIADD3 UR16, UPT, UPT, -UR5, URZ, URZ ;  /* 0x000000ff05107290 */ /* 0x000fe4000fffe1ff */
[----:B------:R-:W-:Y:S02]  /*18d0*/  UPLOP3.LUT UP0, UPT, UPT, UPT, UPT, 0x80, 0x8 ;  /* 0x000000000008789c */ /* 0x000fe40003f0f070 */
[----:B------:R-:W-:-:S09]  /*18e0*/  UISETP.GT.AND UP1, UPT, UR16, 0xc, UPT ;  /* 0x0000000c1000788c */ /* 0x000fd2000bf24270 */
[----:B------:R-:W-:Y:S05]  /*18f0*/  BRA.U !UP1, `(.L_x_43) ;  /* 0x0000000909507547 */ /* 0x000fea000b800000 */
[----:B------:R-:W-:-:S11]  /*1900*/  UPLOP3.LUT UP0, UPT, UPT, UPT, UPT, 0x40, 0x4 ;  /* 0x000000000004789c */ /* 0x000fd60003f0e870 */
.L_x_44:
[----:B01-34-:R-:W-:-:S05]  /*1910*/  IADD3 R4, P0, PT, R0, UR6, RZ ;  /* 0x0000000600047c10 */ /* 0x01bfca000ff1e0ff */
[----:B------:R-:W-:-:S05]  /*1920*/  IMAD.X R5, RZ, RZ, UR7, P0 ;  /* 0x00000007ff057e24 */ /* 0x000fca00080e06ff */
[----:B------:R-:W3:Y:S01]  /*1930*/  LDG.E.U8 R4, desc[UR12][R4.64] ;  /* 0x0000000c04047981 */ /* 0x000ee2000c1e1100 */
[----:B0-----:R-:W-:Y:S02]  /*1940*/  IADD3 R10, P0, PT, R0, UR8, RZ ;  /* 0x00000008000a7c10 */ /* 0x001fe4000ff1e0ff */
[----:B------:R-:W-:Y:S02]  /*1950*/  IADD3 R12, P1, PT, R7, UR6, RZ ;  /* 0x00000006070c7c10 */ /* 0x000fe4000ff3e0ff */
[----:B--2---:R-:W-:-:S03]  /*1960*/  IADD3.X R11, PT, PT, RZ, UR9, RZ, P0, !PT ;  /* 0x00000009ff0b7c10 */ /* 0x004fc600087fe4ff */
[----:B------:R-:W-:Y:S02]  /*1970*/  IMAD.X R13, RZ, RZ, UR7, P1 ;  /* 0x00000007ff0d7e24 */ /* 0x000fe400088e06ff */
[----:B---3--:R-:W-:-:S05]  /*1980*/  IMAD.IADD R2, R3, 0x1, R4 ;  /* 0x0000000103027824 */ /* 0x008fca00078e0204 */
[----:B------:R-:W0:Y:S04]  /*1990*/  LDS.U8 R17, [R2] ;  /* 0x0000000002117984 */ /* 0x000e280000000000 */
[----:B0-----:R-:W-:Y:S04]  /*19a0*/  STG.E.U8 desc[UR12][R10.64], R17 ;  /* 0x000000110a007986 */ /* 0x001fe8000c10110c */
[----:B------:R-:W2:Y:S01]  /*19b0*/  LDG.E.U8 R12, desc[UR12][R12.64] ;  /* 0x0000000c0c0c7981 */ /* 0x000ea2000c1e1100 */
[----:B------:R-:W-:Y:S02]  /*19c0*/  IADD3 R4, P0, PT, R7, UR8, RZ ;  /* 0x0000000807047c10 */ /* 0x000fe4000ff1e0ff */
[----:B------:R-:W-:-:S03]  /*19d0*/  IADD3 R14, P1, PT, R8, UR6, RZ ;  /* 0x00000006080e7c10 */ /* 0x000fc6000ff3e0ff */
[----:B------:R-:W-:Y:S02]  /*19e0*/  IMAD.X R5, RZ, RZ, UR9, P0 ;  /* 0x00000009ff057e24 */ /* 0x000fe400080e06ff */
[----:B------:R-:W-:Y:S02]  /*19f0*/  IMAD.X R15, RZ, RZ, UR7, P1 ;  /* 0x00000007ff0f7e24 */ /* 0x000fe400088e06ff */
[----:B--2---:R-:W-:-:S05]  /*1a00*/  IMAD.IADD R6, R3, 0x1, R12 ;  /* 0x0000000103067824 */ /* 0x004fca00078e020c */
[----:B------:R-:W0:Y:S04]  /*1a10*/  LDS.U8 R19, [R6] ;  /* 0x0000000006137984 */ /* 0x000e280000000000 */
[----:B0-----:R-:W-:Y:S04]  /*1a20*/  STG.E.U8 desc[UR12][R4.64], R19 ;  /* 0x0000001304007986 */ /* 0x001fe8000c10110c */
[----:B------:R-:W2:Y:S01]  /*1a30*/  LDG.E.U8 R14, desc[UR12][R14.64] ;  /* 0x0000000c0e0e7981 */ /* 0x000ea2000c1e1100 */
[----:B------:R-:W-:Y:S02]  /*1a40*/  IADD3 R10, P0, PT, R8, UR8, RZ ;  /* 0x00000008080a7c10 */ /* 0x000fe4000ff1e0ff */
[----:B------:R-:W-:-:S03]  /*1a50*/  IADD3 R12, P1, PT, R9, UR6, RZ ;  /* 0x00000006090c7c10 */ /* 0x000fc6000ff3e0ff */
[----:B------:R-:W-:Y:S02]  /*1a60*/  IMAD.X R11, RZ, RZ, UR9, P0 ;  /* 0x00000009ff0b7e24 */ /* 0x000fe400080e06ff */
[----:B------:R-:W-:Y:S01]  /*1a70*/  IMAD.X R13, RZ, RZ, UR7, P1 ;  /* 0x00000007ff0d7e24 */ /* 0x000fe200088e06ff */
[----:B--2---:R-:W-:-:S05]  /*1a80*/  IADD3 R2, PT, PT, R3, R14, RZ ;  /* 0x0000000e03027210 */ /* 0x004fca0007ffe0ff */
[----:B------:R-:W0:Y:S04]  /*1a90*/  LDS.U8 R17, [R2] ;  /* 0x0000000002117984 */ /* 0x000e280000000000 */
[----:B0-----:R-:W-:Y:S04]  /*1aa0*/  STG.E.U8 desc[UR12][R10.64], R17 ;  /* 0x000000110a007986 */ /* 0x001fe8000c10110c */
[----:B------:R-:W2:Y:S01]  /*1ab0*/  LDG.E.U8 R12, desc[UR12][R12.64] ;  /* 0x0000000c0c0c7981 */ /* 0x000ea2000c1e1100 */
[----:B------:R-:W-:Y:S01]  /*1ac0*/  UIADD3 UR6, UP1, UPT, UR14, UR6, URZ ;  /* 0x000000060e067290 */ /* 0x000fe2000ff3e0ff */
[----:B------:R-:W-:-:S03]  /*1ad0*/  IADD3 R4, P0, PT, R9, UR8, RZ ;  /* 0x0000000809047c10 */ /* 0x000fc6000ff1e0ff */
[----:B------:R-:W-:Y:S02]  /*1ae0*/  UIADD3.X UR7, UPT, UPT, UR15, UR7, URZ, UP1, !UPT ;  /* 0x000000070f077290 */ /* 0x000fe40008ffe4ff */
[----:B------:R-:W-:Y:S01]  /*1af0*/  IADD3 R14, P1, PT, R0, UR6, RZ ;  /* 0x00000006000e7c10 */ /* 0x000fe2000ff3e0ff */
[----:B------:R-:W-:-:S03]  /*1b00*/  IMAD.X R5, RZ, RZ, UR9, P0 ;  /* 0x00000009ff057e24 */ /* 0x000fc600080e06ff */
[----:B------:R-:W-:Y:S01]  /*1b10*/  IADD3.X R15, PT, PT, RZ, UR7, RZ, P1, !PT ;  /* 0x00000007ff0f7c10 */ /* 0x000fe20008ffe4ff */
[----:B--2---:R-:W-:-:S05]  /*1b20*/  IMAD.IADD R6, R3, 0x1, R12 ;  /* 0x0000000103067824 */ /* 0x004fca00078e020c */
[----:B------:R-:W0:Y:S04]  /*1b30*/  LDS.U8 R19, [R6] ;  /* 0x0000000006137984 */ /* 0x000e280000000000 */
[----:B0-----:R-:W-:Y:S04]  /*1b40*/  STG.E.U8 desc[UR12][R4.64], R19 ;  /* 0x0000001304007986 */ /* 0x001fe8000c10110c */
[----:B------:R-:W2:Y:S01]  /*1b50*/  LDG.E.U8 R14, desc[UR12][R14.64] ;  /* 0x0000000c0e0e7981 */ /* 0x000ea2000c1e1100 */
[----:B------:R-:W-:Y:S01]  /*1b60*/  UIADD3 UR8, UP1, UPT, UR14, UR8, URZ ;  /* 0x000000080e087290 */ /* 0x000fe2000ff3e0ff */
[----:B------:R-:W-:-:S03]  /*1b70*/  IADD3 R12, P1, PT, R7, UR6, RZ ;  /* 0x00000006070c7c10 */ /* 0x000fc6000ff3e0ff */
[----:B------:R-:W-:Y:S02]  /*1b80*/  UIADD3.X UR9, UPT, UPT, UR15, UR9, URZ, UP1, !UPT ;  /* 0x000000090f097290 */ /* 0x000fe40008ffe4ff */
[----:B------:R-:W-:Y:S01]  /*1b90*/  IADD3 R10, P0, PT, R0, UR8, RZ ;  /* 0x00000008000a7c10 */ /* 0x000fe2000ff1e0ff */
[----:B------:R-:W-:-:S04]  /*1ba0*/  IMAD.X R13, RZ, RZ, UR7, P1 ;  /* 0x00000007ff0d7e24 */ /* 0x000fc800088e06ff */
[----:B------:R-:W-:Y:S02]  /*1bb0*/  IMAD.X R11, RZ, RZ, UR9, P0 ;  /* 0x00000009ff0b7e24 */ /* 0x000fe400080e06ff */
[----:B--2---:R-:W-:-:S05]  /*1bc0*/  IMAD.IADD R2, R3, 0x1, R14 ;  /* 0x0000000103027824 */ /* 0x004fca00078e020e */
[----:B------:R-:W0:Y:S04]  /*1bd0*/  LDS.U8 R17, [R2] ;  /* 0x0000000002117984 */ /* 0x000e280000000000 */
[----:B0-----:R-:W-:Y:S04]  /*1be0*/  STG.E.U8 desc[UR12][R10.64], R17 ;  /* 0x000000110a007986 */ /* 0x001fe8000c10110c */
[----:B------:R-:W2:Y:S01]  /*1bf0*/  LDG.E.U8 R12, desc[UR12][R12.64] ;  /* 0x0000000c0c0c7981 */ /* 0x000ea2000c1e1100 */
[----:B------:R-:W-:Y:S02]  /*1c00*/  IADD3 R4, P0, PT, R7, UR8, RZ ;  /* 0x0000000807047c10 */ /* 0x000fe4000ff1e0ff */
[----:B------:R-:W-:-:S02]  /*1c10*/  IADD3 R14, P1, PT, R8, UR6, RZ ;  /* 0x00000006080e7c10 */ /* 0x000fc4000ff3e0ff */
[----:B------:R-:W-:-:S03]  /*1c20*/  IADD3.X R5, PT, PT, RZ, UR9, RZ, P0, !PT ;  /* 0x00000009ff057c10 */ /* 0x000fc600087fe4ff */
        /* <DEDUP_REMOVED lines=18> */
[----:B------:R-:W-:Y:S01]  /*1d50*/  IMAD.X R15, RZ, RZ, UR7, P1 ;  /* 0x00000007ff0f7e24 */ /* 0x000fe200088e06ff */
[----:B--2---:R-:W-:-:S05]  /*1d60*/  IADD3 R6, PT, PT, R3, R12, RZ ;  /* 0x0000000c03067210 */ /* 0x004fca0007ffe0ff */
[----:B------:R-:W0:Y:S04]  /*1d70*/  LDS.U8 R19, [R6] ;  /* 0x0000000006137984 */ /* 0x000e280000000000 */
[----:B0-----:R-:W-:Y:S04]  /*1d80*/  STG.E.U8 desc[UR12][R4.64], R19 ;  /* 0x0000001304007986 */ /* 0x001fe8000c10110c */
[----:B------:R-:W2:Y:S01]  /*1d90*/  LDG.E.U8 R14, desc[UR12][R14.64] ;  /* 0x0000000c0e0e7981 */ /* 0x000ea2000c1e1100 */
[----:B------:R-:W-:Y:S01]  /*1da0*/  UIADD3 UR8, UP1, UPT, UR14, UR8, URZ ;  /* 0x000000080e087290 */ /* 0x000fe2000ff3e0ff */
[----:B------:R-:W-:-:S03]  /*1db0*/  IADD3 R12, P1, PT, R7, UR6, RZ ;  /* 0x00000006070c7c10 */ /* 0x000fc6000ff3e0ff */
[----:B------:R-:W-:Y:S01]  /*1dc0*/  UIADD3.X UR9, UPT, UPT, UR15, UR9, URZ, UP1, !UPT ;  /* 0x000000090f097290 */ /* 0x000fe20008ffe4ff */
[----:B------:R-:W-:Y:S02]  /*1dd0*/  IADD3.X R13, PT, PT, RZ, UR7, RZ, P1, !PT ;  /* 0x00000007ff0d7c10 */ /* 0x000fe40008ffe4ff */
[----:B------:R-:W-:-:S05]  /*1de0*/  IADD3 R10, P0, PT, R0, UR8, RZ ;  /* 0x00000008000a7c10 */ /* 0x000fca000ff1e0ff */
        /* <DEDUP_REMOVED lines=57> */
[----:B------:R-:W-:Y:S01]  /*2180*/  IADD3 R4, P0, PT, R9, UR8, RZ ;  /* 0x0000000809047c10 */ /* 0x000fe2000ff1e0ff */
[----:B------:R-:W-:-:S02]  /*2190*/  UIADD3 UR8, UP1, UPT, UR14, UR8, URZ ;  /* 0x000000080e087290 */ /* 0x000fc4000ff3e0ff */
[----:B------:R-:W-:Y:S02]  /*21a0*/  UIADD3 UR5, UPT, UPT, UR5, 0x10, URZ ;  /* 0x0000001005057890 */ /* 0x000fe4000fffe0ff */
[----:B------:R-:W-:Y:S01]  /*21b0*/  IMAD.X R5, RZ, RZ, UR9, P0 ;  /* 0x00000009ff057e24 */ /* 0x000fe200080e06ff */
[----:B------:R-:W-:Y:S02]  /*21c0*/  UIADD3.X UR9, UPT, UPT, UR15, UR9, URZ, UP1, !UPT ;  /* 0x000000090f097290 */ /* 0x000fe40008ffe4ff */
[----:B------:R-:W-:Y:S02]  /*21d0*/  UISETP.GE.AND UP1, UPT, UR5, -0xc, UPT ;  /* 0xfffffff40500788c */ /* 0x000fe4000bf26270 */
[----:B------:R-:W-:-:S04]  /*21e0*/  UIADD3 UR6, UP2, UPT, UR14, UR6, URZ ;  /* 0x000000060e067290 */ /* 0x000fc8000ff5e0ff */
[----:B------:R-:W-:Y:S01]  /*21f0*/  UIADD3.X UR7, UPT, UPT, UR15, UR7, URZ, UP2, !UPT ;  /* 0x000000070f077290 */ /* 0x000fe200097fe4ff */
[----:B--2---:R-:W-:-:S05]  /*2200*/  IMAD.IADD R6, R3, 0x1, R12 ;  /* 0x0000000103067824 */ /* 0x004fca00078e020c */
[----:B------:R-:W0:Y:S04]  /*2210*/  LDS.U8 R19, [R6] ;  /* 0x0000000006137984 */ /* 0x000e280000000000 */
[----:B0-----:R0:W-:Y:S01]  /*2220*/  STG.E.U8 desc[UR12][R4.64], R19 ;  /* 0x0000001304007986 */ /* 0x0011e2000c10110c */
[----:B------:R-:W-:Y:S05]  /*2230*/  BRA.U !UP1, `(.L_x_44) ;  /* 0xfffffff509b47547 */ /* 0x000fea000b83ffff */
.L_x_43:
[----:B------:R-:W-:-:S04]  /*2240*/  UIADD3 UR16, UPT, UPT, -UR5, URZ, URZ ;  /* 0x000000ff05107290 */ /* 0x000fc8000fffe1ff */
[----:B------:R-:W-:-:S09]  /*2250*/  UISETP.GT.AND UP1, UPT, UR16, 0x4, UPT ;  /* 0x000000041000788c */ /* 0x000fd2000bf24270 */
[----:B------:R-:W-:Y:S05]  /*2260*/  BRA.U !UP1, `(.L_x_45) ;  /* 0x0000000509287547 */ /* 0x000fea000b800000 */
[----:B01-34-:R-:W-:-:S04]  /*2270*/  IADD3 R4, P0, PT, R0, UR6, RZ ;  /* 0x0000000600047c10 */ /* 0x01bfc8000ff1e0ff */
[----:B------:R-:W-:-:S05]  /*2280*/  IADD3.X R5, PT, PT, RZ, UR7, RZ, P0, !PT ;  /* 0x00000007ff057c10 */ /* 0x000fca00087fe4ff */
[----:B------:R-:W3:Y:S01]  /*2290*/  LDG.E.U8 R4, desc[UR12][R4.64] ;  /* 0x0000000c04047981 */ /* 0x000ee2000c1e1100 */
[----:B------:R-:W-:Y:S02]  /*22a0*/  IADD3 R10, P0, PT, R0, UR8, RZ ;  /* 0x00000008000a7c10 */ /* 0x000fe4000ff1e0ff */
[----:B------:R-:W-:-:S03]  /*22b0*/  IADD3 R12, P1, PT, R7, UR6, RZ ;  /* 0x00000006070c7c10 */ /* 0x000fc6000ff3e0ff */
[----:B--2---:R-:W-:Y:S02]  /*22c0*/  IMAD.X R11, RZ, RZ, UR9, P0 ;  /* 0x00000009ff0b7e24 */ /* 0x004fe400080e06ff */
        /* <DEDUP_REMOVED lines=59> */
[----:B------:R-:W-:Y:S02]  /*2680*/  UIADD3 UR6, UP1, UPT, UR14, UR6, URZ ;  /* 0x000000060e067290 */ /* 0x000fe4000ff3e0ff */
[----:B------:R-:W-:Y:S01]  /*2690*/  IMAD.X R5, RZ, RZ, UR9, P0 ;  /* 0x00000009ff057e24 */ /* 0x000fe200080e06ff */
[----:B------:R-:W-:Y:S02]  /*26a0*/  UIADD3.X UR9, UPT, UPT, UR15, UR9, URZ, UP0, !UPT ;  /* 0x000000090f097290 */ /* 0x000fe400087fe4ff */
[----:B------:R-:W-:Y:S02]  /*26b0*/  UIADD3 UR5, UPT, UPT, UR5, 0x8, URZ ;  /* 0x0000000805057890 */ /* 0x000fe4000fffe0ff */
[----:B------:R-:W-:Y:S02]  /*26c0*/  UIADD3.X UR7, UPT, UPT, UR15, UR7, URZ, UP1, !UPT ;  /* 0x000000070f077290 */ /* 0x000fe40008ffe4ff */
[----:B------:R-:W-:Y:S01]  /*26d0*/  UPLOP3.LUT UP0, UPT, UPT, UPT, UPT, 0x40, 0x4 ;  /* 0x000000000004789c */ /* 0x000fe20003f0e870 */
[----:B--2---:R-:W-:-:S05]  /*26e0*/  IMAD.IADD R6, R3, 0x1, R12 ;  /* 0x0000000103067824 */ /* 0x004fca00078e020c */
[----:B------:R-:W0:Y:S04]  /*26f0*/  LDS.U8 R19, [R6] ;  /* 0x0000000006137984 */ /* 0x000e280000000000 */
[----:B0-----:R0:W-:Y:S02]  /*2700*/  STG.E.U8 desc[UR12][R4.64], R19 ;  /* 0x0000001304007986 */ /* 0x0011e4000c10110c */
.L_x_45:
[----:B------:R-:W-:-:S09]  /*2710*/  UISETP.NE.OR UP0, UPT, UR5, URZ, UP0 ;  /* 0x000000ff0500728c */ /* 0x000fd20008705670 */
[----:B------:R-:W-:Y:S05]  /*2720*/  BRA.U !UP0, `(.L_x_46) ;  /* 0x00000001089c7547 */ /* 0x000fea000b800000 */
.L_x_42:
        /* <DEDUP_REMOVED lines=32> */
[----:B------:R-:W-:Y:S02]  /*2930*/  UISETP.NE.AND UP0, UPT, UR5, URZ, UPT ;  /* 0x000000ff0500728c */ /* 0x000fe4000bf05270 */
[----:B------:R-:W-:-:S04]  /*2940*/  UIADD3 UR6, UP1, UPT, UR14, UR6, URZ ;  /* 0x000000060e067290 */ /* 0x000fc8000ff3e0ff */
[----:B------:R-:W-:Y:S01]  /*2950*/  UIADD3.X UR7, UPT, UPT, UR15, UR7, URZ, UP1, !UPT ;  /* 0x000000070f077290 */ /* 0x000fe20008ffe4ff */
[----:B--2---:R-:W-:-:S05]  /*2960*/  IMAD.IADD R6, R3, 0x1, R12 ;  /* 0x0000000103067824 */ /* 0x004fca00078e020c */
[----:B------:R-:W0:Y:S04]  /*2970*/  LDS.U8 R19, [R6] ;  /* 0x0000000006137984 */ /* 0x000e280000000000 */
[----:B0-----:R0:W-:Y:S01]  /*2980*/  STG.E.U8 desc[UR12][R4.64], R19 ;  /* 0x0000001304007986 */ /* 0x0011e2000c10110c */
[----:B------:R-:W-:Y:S05]  /*2990*/  BRA.U UP0, `(.L_x_42) ;  /* 0xfffffffd00647547 */ /* 0x000fea000b83ffff */
.L_x_46:
[----:B------:R-:W-:-:S09]  /*29a0*/  UISETP.NE.AND UP0, UPT, UR10, URZ, UPT ;  /* 0x000000ff0a00728c */ /* 0x000fd2000bf05270 */
[----:B------:R-:W-:Y:S05]  /*29b0*/  BRA.U !UP0, `(.L_x_47) ;  /* 0x00000001084c7547 */ /* 0x000fea000b800000 */
[----:B------:R-:W-:Y:S01]  /*29c0*/  UIMAD UR4, UR4, UR11, URZ ;  /* 0x0000000b040472a4 */ /* 0x000fe2000f8e02ff */
[----:B------:R-:W-:Y:S01]  /*29d0*/  IMAD.MOV.U32 R8, RZ, RZ, RZ ;  /* 0x000000ffff087224 */ /* 0x000fe200078e00ff */
[----:B------:R-:W2:Y:S04]  /*29e0*/  LDCU.128 UR16, c[0x0][0x380] ;  /* 0x00007000ff1077ac */ /* 0x000ea80008000c00 */
[----:B01-3--:R-:W-:Y:S01]  /*29f0*/  MOV R5, UR4 ;  /* 0x0000000400057c02 */ /* 0x00bfe20008000f00 */
[----:B------:R-:W-:-:S04]  /*2a00*/  UIADD3 UR5, UPT, UPT, -UR10, URZ, URZ ;  /* 0x000000ff0a057290 */ /* 0x000fc8000fffe1ff */
[----:B------:R-:W-:-:S08]  /*2a10*/  IMAD R2, R5, 0x4, R0 ;  /* 0x0000000405027824 */ /* 0x000fd000078e0200 */
.L_x_48:
[----:B--2---:R-:W-:-:S04]  /*2a20*/  IADD3 R4, P0, PT, R2, UR16, RZ ;  /* 0x0000001002047c10 */ /* 0x004fc8000ff1e0ff */
[----:B------:R-:W-:-:S05]  /*2a30*/  IADD3.X R5, PT, PT, R8, UR17, RZ, P0, !PT ;  /* 0x0000001108057c10 */ /* 0x000fca00087fe4ff */
[----:B------:R-:W2:Y:S01]  /*2a40*/  LDG.E.U8 R4, desc[UR12][R4.64] ;  /* 0x0000000c04047981 */ /* 0x000ea2000c1e1100 */
[----:B0-----:R-:W-:Y:S01]  /*2a50*/  IADD3 R6, P0, PT, R2, UR18, RZ ;  /* 0x0000001202067c10 */ /* 0x001fe2000ff1e0ff */
[----:B------:R-:W-:-:S03]  /*2a60*/  UIADD3 UR5, UPT, UPT, UR5, 0x1, URZ ;  /* 0x0000000105057890 */ /* 0x000fc6000fffe0ff */
[----:B------:R-:W-:Y:S01]  /*2a70*/  IADD3.X R7, PT, PT, R8, UR19, RZ, P0, !PT ;  /* 0x0000001308077c10 */ /* 0x000fe200087fe4ff */
[----:B------:R-:W-:Y:S01]  /*2a80*/  UISETP.NE.AND UP0, UPT, UR5, URZ, UPT ;  /* 0x000000ff0500728c */ /* 0x000fe2000bf05270 */
[----:B------:R-:W-:-:S04]  /*2a90*/  IADD3 R2, P0, PT, R2, UR11, RZ ;  /* 0x0000000b02027c10 */ /* 0x000fc8000ff1e0ff */
[----:B------:R-:W-:Y:S01]  /*2aa0*/  IADD3.X R8, PT, PT, RZ, R8, RZ, P0, !PT ;  /* 0x00000008ff087210 */ /* 0x000fe200007fe4ff */
[----:B--2---:R-:W-:-:S05]  /*2ab0*/  IMAD.IADD R0, R3, 0x1, R4 ;  /* 0x0000000103007824 */ /* 0x004fca00078e0204 */
[----:B------:R-:W0:Y:S04]  /*2ac0*/  LDS.U8 R9, [R0] ;  /* 0x0000000000097984 */ /* 0x000e280000000000 */
[----:B0-----:R0:W-:Y:S01]  /*2ad0*/  STG.E.U8 desc[UR12][R6.64], R9 ;  /* 0x0000000906007986 */ /* 0x0011e2000c10110c */
[----:B------:R-:W-:Y:S05]  /*2ae0*/  BRA.U UP0, `(.L_x_48) ;  /* 0xfffffffd00cc7547 */ /* 0x000fea000b83ffff */
.L_x_47:
[----:B------:R-:W-:Y:S06]  /*2af0*/  BAR.SYNC.DEFER_BLOCKING 0x0 ;  /* 0x0000000000007b1d */ /* 0x000fec0000010000 */
[----:B0---4-:R-:W-:Y:S05]  /*2b00*/  EXIT ;  /* 0x000000000000794d */ /* 0x011fea0003800000 */
        .weak           $__internal_1_$__cuda_sm3x_div_rn_noftz_f32_slowpath
        .type           $__internal_1_$__cuda_sm3x_div_rn_noftz_f32_slowpath,@function
        .size           $__internal_1_$__cuda_sm3x_div_rn_noftz_f32_slowpath,(.L_x_62 - $__internal_1_$__cuda_sm3x_div_rn_noftz_f32_slowpath)
$__internal_1_$__cuda_sm3x_div_rn_noftz_f32_slowpath:
[----:B------:R-:W-:Y:S01]  /*2b10*/  SHF.R.U32.HI R6, RZ, 0x17, R3 ;  /* 0x00000017ff067819 */ /* 0x000fe20000011603 */
[----:B------:R-:W-:Y:S01]  /*2b20*/  BSSY.RECONVERGENT B2, `(.L_x_49) ;  /* 0x0000064000027945 */ /* 0x000fe20003800200 */
[--C-:B------:R-:W-:Y:S01]  /*2b30*/  SHF.R.U32.HI R5, RZ, 0x17, R2.reuse ;  /* 0x00000017ff057819 */ /* 0x100fe20000011602 */
[----:B------:R-:W-:Y:S01]  /*2b40*/  IMAD.MOV.U32 R11, RZ, RZ, R2 ;  /* 0x000000ffff0b7224 */ /* 0x000fe200078e0002 */
[----:B------:R-:W-:Y:S02]  /*2b50*/  LOP3.LUT R6, R6, 0xff, RZ, 0xc0, !PT ;  /* 0x000000ff06067812 */ /* 0x000fe400078ec0ff */
[----:B------:R-:W-:Y:S02]  /*2b60*/  LOP3.LUT R10, R5, 0xff, RZ, 0xc0, !PT ;  /* 0x000000ff050a7812 */ /* 0x000fe400078ec0ff */
[----:B------:R-:W-:Y:S01]  /*2b70*/  MOV R12, R3 ;  /* 0x00000003000c7202 */ /* 0x000fe20000000f00 */
[----:B------:R-:W-:Y:S02]  /*2b80*/  VIADD R14, R6, 0xffffffff ;  /* 0xffffffff060e7836 */ /* 0x000fe40000000000 */
[----:B------:R-:W-:-:S03]  /*2b90*/  VIADD R13, R10, 0xffffffff ;  /* 0xffffffff0a0d7836 */ /* 0x000fc60000000000 */
[----:B------:R-:W-:-:S04]  /*2ba0*/  ISETP.GT.U32.AND P0, PT, R14, 0xfd, PT ;  /* 0x000000fd0e00780c */ /* 0x000fc80003f04070 */
[----:B------:R-:W-:-:S13]  /*2bb0*/  ISETP.GT.U32.OR P0, PT, R13, 0xfd, P0 ;  /* 0x000000fd0d00780c */ /* 0x000fda0000704470 */
[----:B------:R-:W-:Y:S01]  /*2bc0*/  @!P0 IMAD.MOV.U32 R5, RZ, RZ, RZ ;  /* 0x000000ffff058224 */ /* 0x000fe200078e00ff */
[----:B------:R-:W-:Y:S06]  /*2bd0*/  @!P0 BRA `(.L_x_50) ;  /* 0x00000000005c8947 */ /* 0x000fec0003800000 */
[----:B------:R-:W-:Y:S02]  /*2be0*/  FSETP.GTU.FTZ.AND P0, PT, |R2|, +INF , PT ;  /* 0x7f8000000200780b */ /* 0x000fe40003f1c200 */
        /* <DEDUP_REMOVED lines=17> */
[----:B------:R-:W-:Y:S02]  /*2d00*/  @P0 IMAD.MOV.U32 R5, RZ, RZ, RZ ;  /* 0x000000ffff050224 */ /* 0x000fe400078e00ff */
[----:B------:R-:W-:Y:S01]  /*2d10*/  @!P0 FFMA R11, R2, 1.84467440737095516160e+19, RZ ;  /* 0x5f800000020b8823 */ /* 0x000fe200000000ff */
[----:B------:R-:W-:Y:S02]  /*2d20*/  @!P0 IMAD.MOV.U32 R5, RZ, RZ, -0x40 ;  /* 0xffffffc0ff058424 */ /* 0x000fe400078e00ff */
[----:B------:R-:W-:-:S03]  /*2d30*/  @!P1 FFMA R12, R3, 1.84467440737095516160e+19, RZ ;  /* 0x5f800000030c9823 */ /* 0x000fc600000000ff */
[----:B------:R-:W-:-:S07]  /*2d40*/  @!P1 IADD3 R5, PT, PT, R5, 0x40, RZ ;  /* 0x0000004005059810 */ /* 0x000fce0007ffe0ff */
.L_x_50:
[----:B------:R-:W-:Y:S01]  /*2d50*/  LEA R3, R6, 0xc0800000, 0x17 ;  /* 0xc080000006037811 */ /* 0x000fe200078eb8ff */
[----:B------:R-:W-:Y:S01]  /*2d60*/  VIADD R10, R10, 0xffffff81 ;  /* 0xffffff810a0a7836 */ /* 0x000fe20000000000 */
[----:B------:R-:W-:Y:S03]  /*2d70*/  BSSY.RECONVERGENT B3, `(.L_x_55) ;  /* 0x0000035000037945 */ /* 0x000fe60003800200 */
[----:B------:R-:W-:Y:S01]  /*2d80*/  IMAD.IADD R3, R12, 0x1, -R3 ;  /* 0x000000010c037824 */ /* 0x000fe200078e0a03 */
[C---:B------:R-:W-:Y:S01]  /*2d90*/  IADD3 R6, PT, PT, R10.reuse, 0x7f, -R6 ;  /* 0x0000007f0a067810 */ /* 0x040fe20007ffe806 */
[----:B------:R-:W-:Y:S02]  /*2da0*/  IMAD R2, R10, -0x800000, R11 ;  /* 0xff8000000a027824 */ /* 0x000fe400078e020b */
[----:B------:R-:W0:Y:S01]  /*2db0*/  MUFU.RCP R12, R3 ;  /* 0x00000003000c7308 */ /* 0x000e220000001000 */
[----:B------:R-:W-:Y:S01]  /*2dc0*/  FADD.FTZ R13, -R3, -RZ ;  /* 0x800000ff030d7221 */ /* 0x000fe20000010100 */
[----:B------:R-:W-:-:S03]  /*2dd0*/  IMAD.IADD R6, R6, 0x1, R5 ;  /* 0x0000000106067824 */ /* 0x000fc600078e0205 */
[----:B0-----:R-:W-:-:S04]  /*2de0*/  FFMA R15, R12, R13, 1 ;  /* 0x3f8000000c0f7423 */ /* 0x001fc8000000000d */
[----:B------:R-:W-:-:S04]  /*2df0*/  FFMA R14, R12, R15, R12 ;  /* 0x0000000f0c0e7223 */ /* 0x000fc8000000000c */
[----:B------:R-:W-:-:S04]  /*2e00*/  FFMA R11, R2, R14, RZ ;  /* 0x0000000e020b7223 */ /* 0x000fc800000000ff */
[----:B------:R-:W-:-:S04]  /*2e10*/  FFMA R12, R13, R11, R2 ;  /* 0x0000000b0d0c7223 */ /* 0x000fc80000000002 */
[----:B------:R-:W-:-:S04]  /*2e20*/  FFMA R11, R14, R12, R11 ;  /* 0x0000000c0e0b7223 */ /* 0x000fc8000000000b */
[----:B------:R-:W-:-:S04]  /*2e30*/  FFMA R12, R13, R11, R2 ;  /* 0x0000000b0d0c7223 */ /* 0x000fc80000000002 */
[----:B------:R-:W-:-:S05]  /*2e40*/  FFMA R2, R14, R12, R11 ;  /* 0x0000000c0e027223 */ /* 0x000fca000000000b */
[----:B------:R-:W-:-:S04]  /*2e50*/  SHF.R.U32.HI R3, RZ, 0x17, R2 ;  /* 0x00000017ff037819 */ /* 0x000fc80000011602 */
[----:B------:R-:W-:-:S04]  /*2e60*/  LOP3.LUT R3, R3, 0xff, RZ, 0xc0, !PT ;  /* 0x000000ff03037812 */ /* 0x000fc800078ec0ff */
[----:B------:R-:W-:-:S05]  /*2e70*/  IADD3 R13, PT, PT, R3, R6, RZ ;  /* 0x00000006030d7210 */ /* 0x000fca0007ffe0ff */
        /* <DEDUP_REMOVED lines=10> */
[CCC-:B------:R-:W-:Y:S01]  /*2f20*/  FFMA.RZ R3, R14.reuse, R12.reuse, R11.reuse ;  /* 0x0000000c0e037223 */ /* 0x1c0fe2000000c00b */
[C---:B------:R-:W-:Y:S02]  /*2f30*/  VIADD R10, R13.reuse, 0x20 ;  /* 0x000000200d0a7836 */ /* 0x040fe40000000000 */
[CCC-:B------:R-:W-:Y:S01]  /*2f40*/  FFMA.RM R6, R14.reuse, R12.reuse, R11.reuse ;  /* 0x0000000c0e067223 */ /* 0x1c0fe2000000400b */
[----:B------:R-:W-:Y:S02]  /*2f50*/  ISETP.NE.AND P2, PT, R13, RZ, PT ;  /* 0x000000ff0d00720c */ /* 0x000fe40003f45270 */
[----:B------:R-:W-:Y:S01]  /*2f60*/  LOP3.LUT R5, R3, 0x7fffff, RZ, 0xc0, !PT ;  /* 0x007fffff03057812 */ /* 0x000fe200078ec0ff */
[----:B------:R-:W-:Y:S01]  /*2f70*/  FFMA.RP R3, R14, R12, R11 ;  /* 0x0000000c0e037223 */ /* 0x000fe2000000800b */
[----:B------:R-:W-:Y:S01]  /*2f80*/  IMAD.MOV R11, RZ, RZ, -R13 ;  /* 0x000000ffff0b7224 */ /* 0x000fe200078e0a0d */
[----:B------:R-:W-:Y:S02]  /*2f90*/  ISETP.NE.AND P1, PT, R13, RZ, PT ;  /* 0x000000ff0d00720c */ /* 0x000fe40003f25270 */
        /* <DEDUP_REMOVED lines=10> */
[----:B------:R-:W-:-:S04]  /*3040*/  LOP3.LUT R3, R3, R6, RZ, 0xc0, !PT ;  /* 0x0000000603037212 */ /* 0x000fc800078ec0ff */
[----:B------:R-:W-:-:S04]  /*3050*/  IADD3 R3, PT, PT, R10, R3, RZ ;  /* 0x000000030a037210 */ /* 0x000fc80007ffe0ff */
[----:B------:R-:W-:Y:S01]  /*3060*/  LOP3.LUT R2, R3, R2, RZ, 0xfc, !PT ;  /* 0x0000000203027212 */ /* 0x000fe200078efcff */
[----:B------:R-:W-:Y:S06]  /*3070*/  BRA `(.L_x_58) ;  /* 0x0000000000107947 */ /* 0x000fec0003800000 */
.L_x_57:
[----:B------:R-:W-:-:S04]  /*3080*/  LOP3.LUT R2, R2, 0x80000000, RZ, 0xc0, !PT ;  /* 0x8000000002027812 */ /* 0x000fc800078ec0ff */
[----:B------:R-:W-:Y:S01]  /*3090*/  LOP3.LUT R2, R2, 0x7f800000, RZ, 0xfc, !PT ;  /* 0x7f80000002027812 */ /* 0x000fe200078efcff */
[----:B------:R-:W-:Y:S06]  /*30a0*/  BRA `(.L_x_58) ;  /* 0x0000000000047947 */ /* 0x000fec0003800000 */
.L_x_56:
[----:B------:R-:W-:-:S07]  /*30b0*/  IMAD R2, R6, 0x800000, R2 ;  /* 0x0080000006027824 */ /* 0x000fce00078e0202 */
.L_x_58:
[----:B------:R-:W-:Y:S05]  /*30c0*/  BSYNC.RECONVERGENT B3 ;  /* 0x0000000000037941 */ /* 0x000fea0003800200 */
.L_x_55:
[----:B------:R-:W-:Y:S05]  /*30d0*/  BRA `(.L_x_59) ;  /* 0x0000000000207947 */ /* 0x000fea0003800000 */
.L_x_54:
[----:B------:R-:W-:-:S04]  /*30e0*/  LOP3.LUT R2, R12, 0x80000000, R11, 0x48, !PT ;  /* 0x800000000c027812 */ /* 0x000fc800078e480b */
[----:B------:R-:W-:Y:S01]  /*30f0*/  LOP3.LUT R2, R2, 0x7f800000, RZ, 0xfc, !PT ;  /* 0x7f80000002027812 */ /* 0x000fe200078efcff */
[----:B------:R-:W-:Y:S06]  /*3100*/  BRA `(.L_x_59) ;  /* 0x0000000000147947 */ /* 0x000fec0003800000 */
.L_x_53:
[----:B------:R-:W-:Y:S01]  /*3110*/  LOP3.LUT R2, R12, 0x80000000, R11, 0x48, !PT ;  /* 0x800000000c027812 */ /* 0x000fe200078e480b */
[----:B------:R-:W-:Y:S06]  /*3120*/  BRA `(.L_x_59) ;  /* 0x00000000000c7947 */ /* 0x000fec0003800000 */
.L_x_52:
[----:B------:R-:W0:Y:S01]  /*3130*/  MUFU.RSQ R2, -QNAN ;  /* 0xffc0000000027908 */ /* 0x000e220000001400 */
[----:B------:R-:W-:Y:S05]  /*3140*/  BRA `(.L_x_59) ;  /* 0x0000000000047947 */ /* 0x000fea0003800000 */
.L_x_51:
[----:B------:R-:W-:-:S07]  /*3150*/  FADD.FTZ R2, R2, R3 ;  /* 0x0000000302027221 */ /* 0x000fce0000010000 */
.L_x_59:
[----:B------:R-:W-:Y:S05]  /*3160*/  BSYNC.RECONVERGENT B2 ;  /* 0x0000000000027941 */ /* 0x000fea0003800200 */
.L_x_49:
[----:B------:R-:W-:-:S04]  /*3170*/  IMAD.MOV.U32 R5, RZ, RZ, 0x0 ;  /* 0x00000000ff057424 */ /* 0x000fc800078e00ff */
[----:B0-----:R-:W-:Y:S05]  /*3180*/  RET.REL.NODEC R4 `(_Z20process_image_kernelPhS_) ;  /* 0xffffffcc049c7950 */ /* 0x001fea0003c3ffff */
.L_x_60:
        /* <DEDUP_REMOVED lines=15> */
.L_x_62:


//--------------------- .nv.shared._Z25process_all_images_kernelPhS_ --------------------------
	.section	.nv.shared._Z25process_all_images_kernelPhS_,"aw",@nobits
	.sectionflags	@""
	.align	4
.nv.shared._Z25process_all_images_kernelPhS_:
	.zero		2308


//--------------------- .nv.shared.reserved.0     --------------------------
	.section	.nv.shared.reserved.0,"aw",@nobits
	.weak		__nv_reservedSMEM_offset_0_alias
	.size		__nv_reservedSMEM_offset_0_alias, 0, 64
	.other		__nv_reservedSMEM_offset_0_alias,@"STO_CUDA_RESERVED_SHARED STV_DEFAULT"
__nv_reservedSMEM_offset_0_alias:
	.zero		0
	.zero		64


//--------------------- .nv.shared._Z20process_image_kernelPhS_ --------------------------
	.section	.nv.shared._Z20process_image_kernelPhS_,"aw",@nobits
	.sectionflags	@""
	.align	4
.nv.shared._Z20process_image_kernelPhS_:
	.zero		2308


//--------------------- .nv.constant0._Z25process_all_images_kernelPhS_ --------------------------
	.section	.nv.constant0._Z25process_all_images_kernelPhS_,"a",@progbits
	.sectionflags	@""
	.align	4
.nv.constant0._Z25process_all_images_kernelPhS_:
	.zero		912


//--------------------- .nv.constant0._Z20process_image_kernelPhS_ --------------------------
	.section	.nv.constant0._Z20process_image_kernelPhS_,"a",@progbits
	.sectionflags	@""
	.align	4
.nv.constant0._Z20process_image_kernelPhS_:
	.zero		912


//--------------------- SYMBOLS --------------------------

	.type		.nv.reservedSmem.offset0,@object
	.size		.nv.reservedSmem.offset0,0x4
	.type		.nv.reservedSmem.cap,@object
	.size		.nv.reservedSmem.cap,0x4
